// auto-generated by cutlass_sweep.gemm — config: {"arch": "sm_100", "cluster_m": 1, "cluster_n": 1, "dtype": "e4m3", "dtype_b": "e4m3", "layout": "nt", "stages": 4, "tile_k": 32, "tile_m": 64, "tile_n": 64}
#include "cutlass/cutlass.h"
#include "cutlass/gemm/collective/collective_builder.hpp"
#include "cutlass/gemm/device/gemm_universal_adapter.h"
#include "cutlass/gemm/kernel/gemm_universal.hpp"
#include "cutlass/epilogue/collective/collective_builder.hpp"

using ElemA = cutlass::float_e4m3_t;
using ElemB = cutlass::float_e4m3_t;
using ElemCD = cutlass::float_e4m3_t;
using Acc  = float;
using TileShape    = cute::Shape<cute::_64, cute::_64, cute::_32>;
using ClusterShape = cute::Shape<cute::_1, cute::_1, cute::_1>;

using CollectiveEpilogue = typename cutlass::epilogue::collective::CollectiveBuilder<
    cutlass::arch::Sm100, cutlass::arch::OpClassTensorOp,
    TileShape, ClusterShape,
    cutlass::epilogue::collective::EpilogueTileAuto,
    Acc, Acc,
    ElemCD, cutlass::layout::RowMajor, 128 / cutlass::sizeof_bits<ElemCD>::value,
    ElemCD, cutlass::layout::RowMajor, 128 / cutlass::sizeof_bits<ElemCD>::value,
    cutlass::epilogue::collective::EpilogueScheduleAuto
  >::CollectiveOp;

using CollectiveMainloop = typename cutlass::gemm::collective::CollectiveBuilder<
    cutlass::arch::Sm100, cutlass::arch::OpClassTensorOp,
    ElemA, cutlass::layout::RowMajor, 128 / cutlass::sizeof_bits<ElemA>::value,
    ElemB, cutlass::layout::ColumnMajor, 128 / cutlass::sizeof_bits<ElemB>::value,
    Acc,
    TileShape, ClusterShape,
    cutlass::gemm::collective::StageCount<4>,
    cutlass::gemm::collective::KernelScheduleAuto
  >::CollectiveOp;

using GemmKernel = cutlass::gemm::kernel::GemmUniversal<
    cute::Shape<int,int,int,int>,
    CollectiveMainloop,
    CollectiveEpilogue
>;
using Gemm = cutlass::gemm::device::GemmUniversalAdapter<GemmKernel>;

// Force the device kernel symbol into the cubin without needing a host main.
auto* _anchor = &cutlass::device_kernel<GemmKernel>;


// ===== COMPILED SASS (sm_100a) =====

	.target	sm_100a

	.elftype	@"ET_EXEC"


//--------------------- .note.nv.tkinfo           --------------------------
	.section	.note.nv.tkinfo,"",@"SHT_NOTE"
	.sectionflags	@"SHF_NOTE_NV_TKINFO"
	.tkinfo
        /*0018*/ 	.word	0x00000002
        /*0030*/ 	.string	""
        /*0030*/ 	.string	"ptxas"
        /*0030*/ 	.string	"Cuda compilation tools, release 13.0, V13.0.88"
        /*0030*/ 	.string	"Build cuda_13.0.r13.0/compiler.36424714_0"
        /*0030*/ 	.string	"-arch sm_100a -m 64 "



//--------------------- .note.nv.cuinfo           --------------------------
	.section	.note.nv.cuinfo,"",@"SHT_NOTE"
	.sectionflags	@"SHF_NOTE_NV_CUINFO"
        /*0018*/ 	.short	0x0002
        /*001a*/ 	.short	0x0064
        /*001c*/ 	.short	0x0082
	.zero		2


//--------------------- .nv.info                  --------------------------
	.section	.nv.info,"",@"SHT_CUDA_INFO"
	.align	4


	//----- nvinfo : EIATTR_REGCOUNT
	.align		4
        /*0000*/ 	.byte	0x04, 0x2f
        /*0002*/ 	.short	(.L_19 - .L_18)
	.align		4
.L_18:
        /*0004*/ 	.word	index@(_ZN7cutlass13device_kernelINS_4gemm6kernel13GemmUniversalIN4cute5tupleIJiiiiEEENS1_10collective13CollectiveMmaINS1_35MainloopSm100TmaUmmaWarpSpecializedILi4ELi2ELi4ENS5_IJNS4_1CILi1EEESB_SB_EEEEENS5_IJNSA_ILi64EEESE_NSA_ILi32EEEEEENS_12float_e4m3_tENS5_IJlSB_lEEESH_SI_NS4_8TiledMMAINS4_8MMA_AtomIJNS4_10MMA_TraitsINS4_19SM100_MMA_F8F6F4_SSEJSH_SH_fSE_SE_NS4_17integral_constantINS4_4UMMA5MajorELSP_0EEESQ_NSN_INSO_7ScaleInELSR_0EEESS_EEEEEENS4_6LayoutISC_NS5_IJNSA_ILi0EEESW_SW_EEEEENS5_IJNS4_10UnderscoreESZ_SZ_EEEEENS4_13SM90_TMA_LOADENS4_14ComposedLayoutINS4_7SwizzleILi1ELi4ELi3EEENS4_18smem_ptr_flag_bitsILi8EEENSV_INS5_IJNSA_ILi8EEESF_EEENS5_IJSF_SB_EEEEEEEvNS4_8identityES12_S1C_vS1D_EENS_8epilogue10collective18CollectiveEpilogueINS1F_23Sm100TmaWarpSpecializedILi1ELi1ELi32ELb0ELb0EEEJSG_NS5_IJNSV_ISE_SB_EES1K_EEESH_SI_SH_SI_NS1F_6fusion15FusionCallbacksIS1J_NS1M_17LinearCombinationISH_fSH_fLNS_15FloatRoundStyleE2EEESG_S1L_JEEENS4_5SM1004TMEM4LOAD26SM100_TMEM_LOAD_16dp32b32xES12_NS13_INS14_ILi2ELi4ELi3EEES17_NSV_INS5_IJS18_SE_EEENS5_IJSE_SB_EEEEEEENS4_39AutoVectorizingCopyWithAssumedAlignmentILi128EEENS4_14SM90_TMA_STOREES20_S22_S22_EEEvvEEEEvNT_6ParamsE)
        /*0008*/ 	.word	0x00000078


	//----- nvinfo : EIATTR_FRAME_SIZE
	.align		4
.L_19:
        /*000c*/ 	.byte	0x04, 0x11
        /*000e*/ 	.short	(.L_21 - .L_20)
	.align		4
.L_20:
        /*0010*/ 	.word	index@($__internal_2_$__cuda_sm10x_tcgen05_guardrail_trap_unallocated_columns_being_dealloced)
        /*0014*/ 	.word	0x00000000


	//----- nvinfo : EIATTR_FRAME_SIZE
	.align		4
.L_21:
        /*0018*/ 	.byte	0x04, 0x11
        /*001a*/ 	.short	(.L_23 - .L_22)
	.align		4
.L_22:
        /*001c*/ 	.word	index@($__internal_1_$__cuda_sm10x_tcgen05_guardrail_trap_phase_invalid_during_alloc)
        /*0020*/ 	.word	0x00000000


	//----- nvinfo : EIATTR_FRAME_SIZE
	.align		4
.L_23:
        /*0024*/ 	.byte	0x04, 0x11
        /*0026*/ 	.short	(.L_25 - .L_24)
	.align		4
.L_24:
        /*0028*/ 	.word	index@($__internal_0_$__cuda_sm10x_tcgen05_guardrail_trap_col_being_dealloced_not_returned_by_alloc)
        /*002c*/ 	.word	0x00000000


	//----- nvinfo : EIATTR_FRAME_SIZE
	.align		4
.L_25:
        /*0030*/ 	.byte	0x04, 0x11
        /*0032*/ 	.short	(.L_27 - .L_26)
	.align		4
.L_26:
        /*0034*/ 	.word	index@(_ZN7cutlass13device_kernelINS_4gemm6kernel13GemmUniversalIN4cute5tupleIJiiiiEEENS1_10collective13CollectiveMmaINS1_35MainloopSm100TmaUmmaWarpSpecializedILi4ELi2ELi4ENS5_IJNS4_1CILi1EEESB_SB_EEEEENS5_IJNSA_ILi64EEESE_NSA_ILi32EEEEEENS_12float_e4m3_tENS5_IJlSB_lEEESH_SI_NS4_8TiledMMAINS4_8MMA_AtomIJNS4_10MMA_TraitsINS4_19SM100_MMA_F8F6F4_SSEJSH_SH_fSE_SE_NS4_17integral_constantINS4_4UMMA5MajorELSP_0EEESQ_NSN_INSO_7ScaleInELSR_0EEESS_EEEEEENS4_6LayoutISC_NS5_IJNSA_ILi0EEESW_SW_EEEEENS5_IJNS4_10UnderscoreESZ_SZ_EEEEENS4_13SM90_TMA_LOADENS4_14ComposedLayoutINS4_7SwizzleILi1ELi4ELi3EEENS4_18smem_ptr_flag_bitsILi8EEENSV_INS5_IJNSA_ILi8EEESF_EEENS5_IJSF_SB_EEEEEEEvNS4_8identityES12_S1C_vS1D_EENS_8epilogue10collective18CollectiveEpilogueINS1F_23Sm100TmaWarpSpecializedILi1ELi1ELi32ELb0ELb0EEEJSG_NS5_IJNSV_ISE_SB_EES1K_EEESH_SI_SH_SI_NS1F_6fusion15FusionCallbacksIS1J_NS1M_17LinearCombinationISH_fSH_fLNS_15FloatRoundStyleE2EEESG_S1L_JEEENS4_5SM1004TMEM4LOAD26SM100_TMEM_LOAD_16dp32b32xES12_NS13_INS14_ILi2ELi4ELi3EEES17_NSV_INS5_IJS18_SE_EEENS5_IJSE_SB_EEEEEEENS4_39AutoVectorizingCopyWithAssumedAlignmentILi128EEENS4_14SM90_TMA_STOREES20_S22_S22_EEEvvEEEEvNT_6ParamsE)
        /*0038*/ 	.word	0x00000000


	//----- nvinfo : EIATTR_MIN_STACK_SIZE
	.align		4
.L_27:
        /*003c*/ 	.byte	0x04, 0x12
        /*003e*/ 	.short	(.L_29 - .L_28)
	.align		4
.L_28:
        /*0040*/ 	.word	index@(_ZN7cutlass13device_kernelINS_4gemm6kernel13GemmUniversalIN4cute5tupleIJiiiiEEENS1_10collective13CollectiveMmaINS1_35MainloopSm100TmaUmmaWarpSpecializedILi4ELi2ELi4ENS5_IJNS4_1CILi1EEESB_SB_EEEEENS5_IJNSA_ILi64EEESE_NSA_ILi32EEEEEENS_12float_e4m3_tENS5_IJlSB_lEEESH_SI_NS4_8TiledMMAINS4_8MMA_AtomIJNS4_10MMA_TraitsINS4_19SM100_MMA_F8F6F4_SSEJSH_SH_fSE_SE_NS4_17integral_constantINS4_4UMMA5MajorELSP_0EEESQ_NSN_INSO_7ScaleInELSR_0EEESS_EEEEEENS4_6LayoutISC_NS5_IJNSA_ILi0EEESW_SW_EEEEENS5_IJNS4_10UnderscoreESZ_SZ_EEEEENS4_13SM90_TMA_LOADENS4_14ComposedLayoutINS4_7SwizzleILi1ELi4ELi3EEENS4_18smem_ptr_flag_bitsILi8EEENSV_INS5_IJNSA_ILi8EEESF_EEENS5_IJSF_SB_EEEEEEEvNS4_8identityES12_S1C_vS1D_EENS_8epilogue10collective18CollectiveEpilogueINS1F_23Sm100TmaWarpSpecializedILi1ELi1ELi32ELb0ELb0EEEJSG_NS5_IJNSV_ISE_SB_EES1K_EEESH_SI_SH_SI_NS1F_6fusion15FusionCallbacksIS1J_NS1M_17LinearCombinationISH_fSH_fLNS_15FloatRoundStyleE2EEESG_S1L_JEEENS4_5SM1004TMEM4LOAD26SM100_TMEM_LOAD_16dp32b32xES12_NS13_INS14_ILi2ELi4ELi3EEES17_NSV_INS5_IJS18_SE_EEENS5_IJSE_SB_EEEEEEENS4_39AutoVectorizingCopyWithAssumedAlignmentILi128EEENS4_14SM90_TMA_STOREES20_S22_S22_EEEvvEEEEvNT_6ParamsE)
        /*0044*/ 	.word	0x00000000
.L_29:


//--------------------- .nv.compat                --------------------------
	.section	.nv.compat,"",@"SHT_CUDA_COMPAT_INFO"
	.align	4
        /*0000*/ 	.byte	0x02, 0x09, 0x01, 0x00, 0x02, 0x02, 0x02, 0x00, 0x02, 0x05, 0x05, 0x00, 0x03, 0x07, 0x01, 0x01
        /*0010*/ 	.byte	0x02, 0x03, 0x01, 0x00, 0x02, 0x06, 0x01, 0x00, 0x04, 0x0b, 0x08, 0x00, 0x09, 0x00, 0x00, 0x00
        /*0020*/ 	.byte	0x00, 0x00, 0x00, 0x00


//--------------------- .nv.info._ZN7cutlass13device_kernelINS_4gemm6kernel13GemmUniversalIN4cute5tupleIJiiiiEEENS1_10collective13CollectiveMmaINS1_35MainloopSm100TmaUmmaWarpSpecializedILi4ELi2ELi4ENS5_IJNS4_1CILi1EEESB_SB_EEEEENS5_IJNSA_ILi64EEESE_NSA_ILi32EEEEEENS_12float_e4m3_tENS5_IJlSB_lEEESH_SI_NS4_8TiledMMAINS4_8MMA_AtomIJNS4_10MMA_TraitsINS4_19SM100_MMA_F8F6F4_SSEJSH_SH_fSE_SE_NS4_17integral_constantINS4_4UMMA5MajorELSP_0EEESQ_NSN_INSO_7ScaleInELSR_0EEESS_EEEEEENS4_6LayoutISC_NS5_IJNSA_ILi0EEESW_SW_EEEEENS5_IJNS4_10UnderscoreESZ_SZ_EEEEENS4_13SM90_TMA_LOADENS4_14ComposedLayoutINS4_7SwizzleILi1ELi4ELi3EEENS4_18smem_ptr_flag_bitsILi8EEENSV_INS5_IJNSA_ILi8EEESF_EEENS5_IJSF_SB_EEEEEEEvNS4_8identityES12_S1C_vS1D_EENS_8epilogue10collective18CollectiveEpilogueINS1F_23Sm100TmaWarpSpecializedILi1ELi1ELi32ELb0ELb0EEEJSG_NS5_IJNSV_ISE_SB_EES1K_EEESH_SI_SH_SI_NS1F_6fusion15FusionCallbacksIS1J_NS1M_17LinearCombinationISH_fSH_fLNS_15FloatRoundStyleE2EEESG_S1L_JEEENS4_5SM1004TMEM4LOAD26SM100_TMEM_LOAD_16dp32b32xES12_NS13_INS14_ILi2ELi4ELi3EEES17_NSV_INS5_IJS18_SE_EEENS5_IJSE_SB_EEEEEEENS4_39AutoVectorizingCopyWithAssumedAlignmentILi128EEENS4_14SM90_TMA_STOREES20_S22_S22_EEEvvEEEEvNT_6ParamsE --------------------------
	.section	.nv.info._ZN7cutlass13device_kernelINS_4gemm6kernel13GemmUniversalIN4cute5tupleIJiiiiEEENS1_10collective13CollectiveMmaINS1_35MainloopSm100TmaUmmaWarpSpecializedILi4ELi2ELi4ENS5_IJNS4_1CILi1EEESB_SB_EEEEENS5_IJNSA_ILi64EEESE_NSA_ILi32EEEEEENS_12float_e4m3_tENS5_IJlSB_lEEESH_SI_NS4_8TiledMMAINS4_8MMA_AtomIJNS4_10MMA_TraitsINS4_19SM100_MMA_F8F6F4_SSEJSH_SH_fSE_SE_NS4_17integral_constantINS4_4UMMA5MajorELSP_0EEESQ_NSN_INSO_7ScaleInELSR_0EEESS_EEEEEENS4_6LayoutISC_NS5_IJNSA_ILi0EEESW_SW_EEEEENS5_IJNS4_10UnderscoreESZ_SZ_EEEEENS4_13SM90_TMA_LOADENS4_14ComposedLayoutINS4_7SwizzleILi1ELi4ELi3EEENS4_18smem_ptr_flag_bitsILi8EEENSV_INS5_IJNSA_ILi8EEESF_EEENS5_IJSF_SB_EEEEEEEvNS4_8identityES12_S1C_vS1D_EENS_8epilogue10collective18CollectiveEpilogueINS1F_23Sm100TmaWarpSpecializedILi1ELi1ELi32ELb0ELb0EEEJSG_NS5_IJNSV_ISE_SB_EES1K_EEESH_SI_SH_SI_NS1F_6fusion15FusionCallbacksIS1J_NS1M_17LinearCombinationISH_fSH_fLNS_15FloatRoundStyleE2EEESG_S1L_JEEENS4_5SM1004TMEM4LOAD26SM100_TMEM_LOAD_16dp32b32xES12_NS13_INS14_ILi2ELi4ELi3EEES17_NSV_INS5_IJS18_SE_EEENS5_IJSE_SB_EEEEEEENS4_39AutoVectorizingCopyWithAssumedAlignmentILi128EEENS4_14SM90_TMA_STOREES20_S22_S22_EEEvvEEEEvNT_6ParamsE,"",@"SHT_CUDA_INFO"
	.sectionflags	@""
	.align	4


	//----- nvinfo : EIATTR_CUDA_API_VERSION
	.align		4
        /*0000*/ 	.byte	0x04, 0x37
        /*0002*/ 	.short	(.L_31 - .L_30)
.L_30:
        /*0004*/ 	.word	0x00000082


	//----- nvinfo : EIATTR_KPARAM_INFO
	.align		4
.L_31:
        /*0008*/ 	.byte	0x04, 0x17
        /*000a*/ 	.short	(.L_33 - .L_32)
.L_32:
        /*000c*/ 	.word	0x00000000
        /*0010*/ 	.short	0x0000
        /*0012*/ 	.short	0x0000
        /*0014*/ 	.byte	0x00, 0xf0, 0x01, 0x20


	//----- nvinfo : EIATTR_AT_ENTRY_FRAGMENTS
	.align		4
.L_33:
        /*0018*/ 	.byte	0x04, 0x4f
        /*001a*/ 	.short	(.L_35 - .L_34)


	//   ....[0]....
.L_34:
        /*001c*/ 	.word	0x00000006


	//----- nvinfo : EIATTR_RESERVED_SMEM_USED
	.align		4
.L_35:
        /*0020*/ 	.byte	0x01, 0x41
	.zero		2


	//----- nvinfo : EIATTR_SPARSE_MMA_MASK
	.align		4
        /*0024*/ 	.byte	0x03, 0x50
        /*0026*/ 	.short	0x0000


	//----- nvinfo : EIATTR_TCGEN05_1CTA_USED
	.align		4
        /*0028*/ 	.byte	0x01, 0x51
	.zero		2


	//----- nvinfo : EIATTR_MAXREG_COUNT
	.align		4
        /*002c*/ 	.byte	0x03, 0x1b
        /*002e*/ 	.short	0x00ff


	//----- nvinfo : EIATTR_NUM_BARRIERS
	.align		4
        /*0030*/ 	.byte	0x02, 0x4c
        /*0032*/ 	.byte	0x07
	.zero		1


	//----- nvinfo : EIATTR_EXTERNS
	.align		4
        /*0034*/ 	.byte	0x04, 0x0f
        /*0036*/ 	.short	(.L_37 - .L_36)


	//   ....[0]....
	.align		4
.L_36:
        /*0038*/ 	.word	index@(__assertfail)


	//----- nvinfo : EIATTR_MERCURY_ISA_VERSION
	.align		4
.L_37:
        /*003c*/ 	.byte	0x03, 0x5f
        /*003e*/ 	.short	0x0101


	//----- nvinfo : EIATTR_INT_WARP_WIDE_INSTR_OFFSETS
	.align		4
        /*0040*/ 	.byte	0x04, 0x31
        /*0042*/ 	.short	(.L_39 - .L_38)


	//   ....[0]....
.L_38:
        /*0044*/ 	.word	0x00001d60


	//   ....[1]....
        /*0048*/ 	.word	0x000036c0


	//   ....[2]....
        /*004c*/ 	.word	0x000036e0


	//   ....[3]....
        /*0050*/ 	.word	0x00003710


	//   ....[4]....
        /*0054*/ 	.word	0x00004120


	//   ....[5]....
        /*0058*/ 	.word	0x00004210


	//----- nvinfo : EIATTR_COOP_GROUP_MASK_REGIDS
	.align		4
.L_39:
        /*005c*/ 	.byte	0x04, 0x29
        /*005e*/ 	.short	(.L_41 - .L_40)


	//   ....[0]....
.L_40:
        /*0060*/ 	.word	0xffffffff


	//   ....[1]....
        /*0064*/ 	.word	0xffffffff


	//   ....[2]....
        /*0068*/ 	.word	0xffffffff


	//   ....[3]....
        /*006c*/ 	.word	0xffffffff


	//   ....[4]....
        /*0070*/ 	.word	0xffffffff


	//   ....[5]....
        /*0074*/ 	.word	0xffffffff


	//   ....[6]....
        /*0078*/ 	.word	0xffffffff


	//   ....[7]....
        /*007c*/ 	.word	0xffffffff


	//   ....[8]....
        /*0080*/ 	.word	0xffffffff


	//   ....[9]....
        /*0084*/ 	.word	0xffffffff


	//   ....[10]....
        /*0088*/ 	.word	0xffffffff


	//   ....[11]....
        /*008c*/ 	.word	0xffffffff


	//   ....[12]....
        /*0090*/ 	.word	0xffffffff


	//----- nvinfo : EIATTR_COOP_GROUP_INSTR_OFFSETS
	.align		4
.L_41:
        /*0094*/ 	.byte	0x04, 0x28
        /*0096*/ 	.short	(.L_43 - .L_42)


	//   ....[0]....
.L_42:
        /*0098*/ 	.word	0x00000090


	//   ....[1]....
        /*009c*/ 	.word	0x000004d0


	//   ....[2]....
        /*00a0*/ 	.word	0x00000640


	//   ....[3]....
        /*00a4*/ 	.word	0x00000780


	//   ....[4]....
        /*00a8*/ 	.word	0x00000880


	//   ....[5]....
        /*00ac*/ 	.word	0x000009f0


	//   ....[6]....
        /*00b0*/ 	.word	0x00000b90


	//   ....[7]....
        /*00b4*/ 	.word	0x00001c40


	//   ....[8]....
        /*00b8*/ 	.word	0x00002a20


	//   ....[9]....
        /*00bc*/ 	.word	0x00002c30


	//   ....[10]....
        /*00c0*/ 	.word	0x00002c60


	//   ....[11]....
        /*00c4*/ 	.word	0x000035a0


	//   ....[12]....
        /*00c8*/ 	.word	0x000037d0


	//----- nvinfo : EIATTR_VRC_CTA_INIT_COUNT
	.align		4
.L_43:
        /*00cc*/ 	.byte	0x02, 0x4a
        /*00ce*/ 	.byte	0x80
	.zero		1


	//----- nvinfo : EIATTR_SYSCALL_OFFSETS
	.align		4
        /*00d0*/ 	.byte	0x04, 0x46
        /*00d2*/ 	.short	(.L_45 - .L_44)


	//   ....[0]....
.L_44:
        /*00d4*/ 	.word	0x00004c30


	//   ....[1]....
        /*00d8*/ 	.word	0x00004d70


	//   ....[2]....
        /*00dc*/ 	.word	0x000054d0


	//----- nvinfo : EIATTR_MBARRIER_INSTR_OFFSETS
	.align		4
.L_45:
        /*00e0*/ 	.byte	0x04, 0x39
        /*00e2*/ 	.short	(.L_47 - .L_46)


	//   ....[0]....
.L_46:
        /*00e4*/ 	.word	0x000005b0
        /*00e8*/ 	.word	0x000000ff
        /*00ec*/ 	.word	0x00000000
        /*00f0*/ 	.short	0x0100
        /*00f2*/ 	.byte	0x05
	.zero		1


	//   ....[1]....
        /*00f4*/ 	.word	0x000005c0
        /*00f8*/ 	.word	0x000000ff
        /*00fc*/ 	.word	0x00000020
        /*0100*/ 	.short	0x0100
        /*0102*/ 	.byte	0x05
	.zero		1


	//   ....[2]....
        /*0104*/ 	.word	0x000005d0
        /*0108*/ 	.word	0x000000ff
        /*010c*/ 	.word	0x00000008
        /*0110*/ 	.short	0x0100
        /*0112*/ 	.byte	0x05
	.zero		1


	//   ....[3]....
        /*0114*/ 	.word	0x000005e0
        /*0118*/ 	.word	0x000000ff
        /*011c*/ 	.word	0x00000028
        /*0120*/ 	.short	0x0100
        /*0122*/ 	.byte	0x05
	.zero		1


	//   ....[4]....
        /*0124*/ 	.word	0x000005f0
        /*0128*/ 	.word	0x000000ff
        /*012c*/ 	.word	0x00000010
        /*0130*/ 	.short	0x0100
        /*0132*/ 	.byte	0x05
	.zero		1


	//   ....[5]....
        /*0134*/ 	.word	0x00000600
        /*0138*/ 	.word	0x000000ff
        /*013c*/ 	.word	0x00000030
        /*0140*/ 	.short	0x0100
        /*0142*/ 	.byte	0x05
	.zero		1


	//   ....[6]....
        /*0144*/ 	.word	0x00000610
        /*0148*/ 	.word	0x000000ff
        /*014c*/ 	.word	0x00000018
        /*0150*/ 	.short	0x0100
        /*0152*/ 	.byte	0x05
	.zero		1


	//   ....[7]....
        /*0154*/ 	.word	0x00000620
        /*0158*/ 	.word	0x000000ff
        /*015c*/ 	.word	0x00000038
        /*0160*/ 	.short	0x0100
        /*0162*/ 	.byte	0x05
	.zero		1


	//   ....[8]....
        /*0164*/ 	.word	0x00000750
        /*0168*/ 	.word	0x000000ff
        /*016c*/ 	.word	0x00000040
        /*0170*/ 	.short	0x0100
        /*0172*/ 	.byte	0x06
	.zero		1


	//   ....[9]....
        /*0174*/ 	.word	0x00000760
        /*0178*/ 	.word	0x000000ff
        /*017c*/ 	.word	0x00000048
        /*0180*/ 	.short	0x0100
        /*0182*/ 	.byte	0x06
	.zero		1


	//   ....[10]....
        /*0184*/ 	.word	0x00000850
        /*0188*/ 	.word	0x000000ff
        /*018c*/ 	.word	0x00000050
        /*0190*/ 	.short	0x0100
        /*0192*/ 	.byte	0x05
	.zero		1


	//   ....[11]....
        /*0194*/ 	.word	0x00000860
        /*0198*/ 	.word	0x000000ff
        /*019c*/ 	.word	0x00000058
        /*01a0*/ 	.short	0x0100
        /*01a2*/ 	.byte	0x05
	.zero		1


	//   ....[12]....
        /*01a4*/ 	.word	0x000009a0
        /*01a8*/ 	.word	0x000000ff
        /*01ac*/ 	.word	0x00000060
        /*01b0*/ 	.short	0x0100
        /*01b2*/ 	.byte	0x05
	.zero		1


	//   ....[13]....
        /*01b4*/ 	.word	0x000009b0
        /*01b8*/ 	.word	0x000000ff
        /*01bc*/ 	.word	0x00000070
        /*01c0*/ 	.short	0x0100
        /*01c2*/ 	.byte	0x05
	.zero		1


	//   ....[14]....
        /*01c4*/ 	.word	0x000009c0
        /*01c8*/ 	.word	0x000000ff
        /*01cc*/ 	.word	0x00000068
        /*01d0*/ 	.short	0x0100
        /*01d2*/ 	.byte	0x05
	.zero		1


	//   ....[15]....
        /*01d4*/ 	.word	0x000009d0
        /*01d8*/ 	.word	0x000000ff
        /*01dc*/ 	.word	0x00000078
        /*01e0*/ 	.short	0x0100
        /*01e2*/ 	.byte	0x05
	.zero		1


	//   ....[16]....
        /*01e4*/ 	.word	0x00000b00
        /*01e8*/ 	.word	0x000000ff
        /*01ec*/ 	.word	0x00000080
        /*01f0*/ 	.short	0x0100
        /*01f2*/ 	.byte	0x06
	.zero		1


	//   ....[17]....
        /*01f4*/ 	.word	0x00000b10
        /*01f8*/ 	.word	0x000000ff
        /*01fc*/ 	.word	0x000000a0
        /*0200*/ 	.short	0x0100
        /*0202*/ 	.byte	0x06
	.zero		1


	//   ....[18]....
        /*0204*/ 	.word	0x00000b20
        /*0208*/ 	.word	0x000000ff
        /*020c*/ 	.word	0x00000088
        /*0210*/ 	.short	0x0100
        /*0212*/ 	.byte	0x06
	.zero		1


	//   ....[19]....
        /*0214*/ 	.word	0x00000b30
        /*0218*/ 	.word	0x000000ff
        /*021c*/ 	.word	0x000000a8
        /*0220*/ 	.short	0x0100
        /*0222*/ 	.byte	0x06
	.zero		1


	//   ....[20]....
        /*0224*/ 	.word	0x00000b40
        /*0228*/ 	.word	0x000000ff
        /*022c*/ 	.word	0x00000090
        /*0230*/ 	.short	0x0100
        /*0232*/ 	.byte	0x06
	.zero		1


	//   ....[21]....
        /*0234*/ 	.word	0x00000b50
        /*0238*/ 	.word	0x000000ff
        /*023c*/ 	.word	0x000000b0
        /*0240*/ 	.short	0x0100
        /*0242*/ 	.byte	0x06
	.zero		1


	//   ....[22]....
        /*0244*/ 	.word	0x00000b60
        /*0248*/ 	.word	0x000000ff
        /*024c*/ 	.word	0x00000098
        /*0250*/ 	.short	0x0100
        /*0252*/ 	.byte	0x06
	.zero		1


	//   ....[23]....
        /*0254*/ 	.word	0x00000b70
        /*0258*/ 	.word	0x000000ff
        /*025c*/ 	.word	0x000000b8
        /*0260*/ 	.short	0x0100
        /*0262*/ 	.byte	0x06
	.zero		1


	//   ....[24]....
        /*0264*/ 	.word	0x00000c60
        /*0268*/ 	.word	0x000000ff
        /*026c*/ 	.word	0x000000c0
        /*0270*/ 	.short	0x0100
        /*0272*/ 	.byte	0x05
	.zero		1


	//   ....[25]....
        /*0274*/ 	.word	0x00000c70
        /*0278*/ 	.word	0x000000ff
        /*027c*/ 	.word	0x000000d0
        /*0280*/ 	.short	0x0100
        /*0282*/ 	.byte	0x05
	.zero		1


	//   ....[26]....
        /*0284*/ 	.word	0x00000c80
        /*0288*/ 	.word	0x000000ff
        /*028c*/ 	.word	0x000000c8
        /*0290*/ 	.short	0x0100
        /*0292*/ 	.byte	0x05
	.zero		1


	//   ....[27]....
        /*0294*/ 	.word	0x00000c90
        /*0298*/ 	.word	0x000000ff
        /*029c*/ 	.word	0x000000d8
        /*02a0*/ 	.short	0x0100
        /*02a2*/ 	.byte	0x05
	.zero		1


	//   ....[28]....
        /*02a4*/ 	.word	0x00001560
        /*02a8*/ 	.word	0x00000003
        /*02ac*/ 	.word	0x000000d0
        /*02b0*/ 	.short	0x010a
        /*02b2*/ 	.byte	0xff
	.zero		1


	//   ....[29]....
        /*02b4*/ 	.word	0x00001590
        /*02b8*/ 	.word	0x00000003
        /*02bc*/ 	.word	0x000000c0
        /*02c0*/ 	.short	0x0101
        /*02c2*/ 	.byte	0xff
	.zero		1


	//   ....[30]....
        /*02c4*/ 	.word	0x00001660
        /*02c8*/ 	.word	0x000000ff
        /*02cc*/ 	.word	0x00000020
        /*02d0*/ 	.short	0x010a
        /*02d2*/ 	.byte	0x08
	.zero		1


	//   ....[31]....
        /*02d4*/ 	.word	0x00001700
        /*02d8*/ 	.word	0x000000ff
        /*02dc*/ 	.word	0x00000020
        /*02e0*/ 	.short	0x010a
        /*02e2*/ 	.byte	0x21
	.zero		1


	//   ....[32]....
        /*02e4*/ 	.word	0x00001860
        /*02e8*/ 	.word	0x000000ff
        /*02ec*/ 	.word	0x00000020
        /*02f0*/ 	.short	0x010a
        /*02f2*/ 	.byte	0x08
	.zero		1


	//   ....[33]....
        /*02f4*/ 	.word	0x00001950
        /*02f8*/ 	.word	0x000000ff
        /*02fc*/ 	.word	0x00000058
        /*0300*/ 	.short	0x0101
        /*0302*/ 	.byte	0x04
	.zero		1


	//   ....[34]....
        /*0304*/ 	.word	0x00001970
        /*0308*/ 	.word	0x000000ff
        /*030c*/ 	.word	0x00000020
        /*0310*/ 	.short	0x010a
        /*0312*/ 	.byte	0x08
	.zero		1


	//   ....[35]....
        /*0314*/ 	.word	0x000019f0
        /*0318*/ 	.word	0x000000ff
        /*031c*/ 	.word	0x00000020
        /*0320*/ 	.short	0x010a
        /*0322*/ 	.byte	0x11
	.zero		1


	//   ....[36]....
        /*0324*/ 	.word	0x00001b50
        /*0328*/ 	.word	0x000000ff
        /*032c*/ 	.word	0x00000020
        /*0330*/ 	.short	0x010a
        /*0332*/ 	.byte	0x08
	.zero		1


	//   ....[37]....
        /*0334*/ 	.word	0x00001c70
        /*0338*/ 	.word	0x00000002
        /*033c*/ 	.word	0x00000060
        /*0340*/ 	.short	0x010a
        /*0342*/ 	.byte	0xff
	.zero		1


	//   ....[38]....
        /*0344*/ 	.word	0x00001d30
        /*0348*/ 	.word	0x00000002
        /*034c*/ 	.word	0x00000000
        /*0350*/ 	.short	0x0101
        /*0352*/ 	.byte	0xff
	.zero		1


	//   ....[39]....
        /*0354*/ 	.word	0x00002290
        /*0358*/ 	.word	0x000000ff
        /*035c*/ 	.word	0x00000000
        /*0360*/ 	.short	0x010a
        /*0362*/ 	.byte	0x05
	.zero		1


	//   ....[40]....
        /*0364*/ 	.word	0x00002320
        /*0368*/ 	.word	0x000000ff
        /*036c*/ 	.word	0x00000000
        /*0370*/ 	.short	0x010a
        /*0372*/ 	.byte	0x05
	.zero		1


	//   ....[41]....
        /*0374*/ 	.word	0x000023b0
        /*0378*/ 	.word	0x000000ff
        /*037c*/ 	.word	0x00000000
        /*0380*/ 	.short	0x010a
        /*0382*/ 	.byte	0x05
	.zero		1


	//   ....[42]....
        /*0384*/ 	.word	0x00002450
        /*0388*/ 	.word	0x00000000
        /*038c*/ 	.word	0x00000000
        /*0390*/ 	.short	0x010a
        /*0392*/ 	.byte	0xff
	.zero		1


	//   ....[43]....
        /*0394*/ 	.word	0x00002570
        /*0398*/ 	.word	0x00000000
        /*039c*/ 	.word	0x000000c0
        /*03a0*/ 	.short	0x010a
        /*03a2*/ 	.byte	0xff
	.zero		1


	//   ....[44]....
        /*03a4*/ 	.word	0x000025d0
        /*03a8*/ 	.word	0x00000004
        /*03ac*/ 	.word	0x00000000
        /*03b0*/ 	.short	0x0101
        /*03b2*/ 	.byte	0xff
	.zero		1


	//   ....[45]....
        /*03b4*/ 	.word	0x000025f0
        /*03b8*/ 	.word	0x000000ff
        /*03bc*/ 	.word	0x00000070
        /*03c0*/ 	.short	0x010a
        /*03c2*/ 	.byte	0x05
	.zero		1


	//   ....[46]....
        /*03c4*/ 	.word	0x00002710
        /*03c8*/ 	.word	0x00000000
        /*03cc*/ 	.word	0x00000060
        /*03d0*/ 	.short	0x010a
        /*03d2*/ 	.byte	0xff
	.zero		1


	//   ....[47]....
        /*03d4*/ 	.word	0x00002820
        /*03d8*/ 	.word	0x00000000
        /*03dc*/ 	.word	0x00000000
        /*03e0*/ 	.short	0x0101
        /*03e2*/ 	.byte	0xff
	.zero		1


	//   ....[48]....
        /*03e4*/ 	.word	0x000028b0
        /*03e8*/ 	.word	0x000000ff
        /*03ec*/ 	.word	0x00000070
        /*03f0*/ 	.short	0x0106
        /*03f2*/ 	.byte	0x05
	.zero		1


	//   ....[49]....
        /*03f4*/ 	.word	0x000028d0
        /*03f8*/ 	.word	0x000000ff
        /*03fc*/ 	.word	0x00000070
        /*0400*/ 	.short	0x010a
        /*0402*/ 	.byte	0x05
	.zero		1


	//   ....[50]....
        /*0404*/ 	.word	0x00002960
        /*0408*/ 	.word	0x000000ff
        /*040c*/ 	.word	0x00000070
        /*0410*/ 	.short	0x0106
        /*0412*/ 	.byte	0x04
	.zero		1


	//   ....[51]....
        /*0414*/ 	.word	0x000029a0
        /*0418*/ 	.word	0x00000000
        /*041c*/ 	.word	0x00000070
        /*0420*/ 	.short	0x010a
        /*0422*/ 	.byte	0xff
	.zero		1


	//   ....[52]....
        /*0424*/ 	.word	0x00002e80
        /*0428*/ 	.word	0x00000000
        /*042c*/ 	.word	0x00000060
        /*0430*/ 	.short	0x010a
        /*0432*/ 	.byte	0xff
	.zero		1


	//   ....[53]....
        /*0434*/ 	.word	0x00002f80
        /*0438*/ 	.word	0x00000003
        /*043c*/ 	.word	0x00000000
        /*0440*/ 	.short	0x0101
        /*0442*/ 	.byte	0xff
	.zero		1


	//   ....[54]....
        /*0444*/ 	.word	0x00002f90
        /*0448*/ 	.word	0x000000ff
        /*044c*/ 	.word	0x00000000
        /*0450*/ 	.short	0x010a
        /*0452*/ 	.byte	0x04
	.zero		1


	//   ....[55]....
        /*0454*/ 	.word	0x00002fb0
        /*0458*/ 	.word	0x000000ff
        /*045c*/ 	.word	0x000000a0
        /*0460*/ 	.short	0x010a
        /*0462*/ 	.byte	0x09
	.zero		1


	//   ....[56]....
        /*0464*/ 	.word	0x000030f0
        /*0468*/ 	.word	0x000000ff
        /*046c*/ 	.word	0x00000000
        /*0470*/ 	.short	0x010a
        /*0472*/ 	.byte	0x07
	.zero		1


	//   ....[57]....
        /*0474*/ 	.word	0x00003220
        /*0478*/ 	.word	0x000000ff
        /*047c*/ 	.word	0x00000000
        /*0480*/ 	.short	0x010a
        /*0482*/ 	.byte	0x04
	.zero		1


	//   ....[58]....
        /*0484*/ 	.word	0x000033d0
        /*0488*/ 	.word	0x000000ff
        /*048c*/ 	.word	0x00000000
        /*0490*/ 	.short	0x010a
        /*0492*/ 	.byte	0x05
	.zero		1


	//   ....[59]....
        /*0494*/ 	.word	0x00003460
        /*0498*/ 	.word	0x000000ff
        /*049c*/ 	.word	0x00000000
        /*04a0*/ 	.short	0x010a
        /*04a2*/ 	.byte	0x05
	.zero		1


	//   ....[60]....
        /*04a4*/ 	.word	0x000034f0
        /*04a8*/ 	.word	0x000000ff
        /*04ac*/ 	.word	0x00000000
        /*04b0*/ 	.short	0x010a
        /*04b2*/ 	.byte	0x05
	.zero		1


	//   ....[61]....
        /*04b4*/ 	.word	0x00003580
        /*04b8*/ 	.word	0x000000ff
        /*04bc*/ 	.word	0x00000000
        /*04c0*/ 	.short	0x010a
        /*04c2*/ 	.byte	0x07
	.zero		1


	//   ....[62]....
        /*04c4*/ 	.word	0x000039c0
        /*04c8*/ 	.word	0x00000000
        /*04cc*/ 	.word	0x00000060
        /*04d0*/ 	.short	0x010a
        /*04d2*/ 	.byte	0xff
	.zero		1


	//   ....[63]....
        /*04d4*/ 	.word	0x00003ab0
        /*04d8*/ 	.word	0x00000000
        /*04dc*/ 	.word	0x00000000
        /*04e0*/ 	.short	0x0101
        /*04e2*/ 	.byte	0xff
	.zero		1


	//   ....[64]....
        /*04e4*/ 	.word	0x00003dd0
        /*04e8*/ 	.word	0x000000ff
        /*04ec*/ 	.word	0x00000058
        /*04f0*/ 	.short	0x010a
        /*04f2*/ 	.byte	0x06
	.zero		1


	//   ....[65]....
        /*04f4*/ 	.word	0x00003f50
        /*04f8*/ 	.word	0x000000ff
        /*04fc*/ 	.word	0x00000048
        /*0500*/ 	.short	0x010a
        /*0502*/ 	.byte	0x06
	.zero		1


	//   ....[66]....
        /*0504*/ 	.word	0x00004280
        /*0508*/ 	.word	0x000000ff
        /*050c*/ 	.word	0x00000040
        /*0510*/ 	.short	0x010b
        /*0512*/ 	.byte	0x06
	.zero		1


	//   ....[67]....
        /*0514*/ 	.word	0x000042a0
        /*0518*/ 	.word	0x000000ff
        /*051c*/ 	.word	0x00000000
        /*0520*/ 	.short	0x0101
        /*0522*/ 	.byte	0x25
	.zero		1


	//   ....[68]....
        /*0524*/ 	.word	0x000042e0
        /*0528*/ 	.word	0x00000000
        /*052c*/ 	.word	0x00000048
        /*0530*/ 	.short	0x010a
        /*0532*/ 	.byte	0xff
	.zero		1


	//   ....[69]....
        /*0534*/ 	.word	0x00004640
        /*0538*/ 	.word	0x00000000
        /*053c*/ 	.word	0x00000060
        /*0540*/ 	.short	0x010a
        /*0542*/ 	.byte	0xff
	.zero		1


	//   ....[70]....
        /*0544*/ 	.word	0x00004750
        /*0548*/ 	.word	0x00000000
        /*054c*/ 	.word	0x00000000
        /*0550*/ 	.short	0x0101
        /*0552*/ 	.byte	0xff
	.zero		1


	//   ....[71]....
        /*0554*/ 	.word	0x00005100
        /*0558*/ 	.word	0x000000ff
        /*055c*/ 	.word	0x00000040
        /*0560*/ 	.short	0x010a
        /*0562*/ 	.byte	0x2b
	.zero		1


	//   ....[72]....
        /*0564*/ 	.word	0x00005120
        /*0568*/ 	.word	0x0000005c
        /*056c*/ 	.word	0x00000080
        /*0570*/ 	.short	0x010a
        /*0572*/ 	.byte	0xff
	.zero		1


	//   ....[73]....
        /*0574*/ 	.word	0x00005270
        /*0578*/ 	.word	0x000000ff
        /*057c*/ 	.word	0x00000040
        /*0580*/ 	.short	0x010a
        /*0582*/ 	.byte	0x2b
	.zero		1


	//   ....[74]....
        /*0584*/ 	.word	0x00005350
        /*0588*/ 	.word	0x000000ff
        /*058c*/ 	.word	0x00000000
        /*0590*/ 	.short	0x0101
        /*0592*/ 	.byte	0x04
	.zero		1


	//   ....[75]....
        /*0594*/ 	.word	0x000053b0
        /*0598*/ 	.word	0x0000005c
        /*059c*/ 	.word	0x00000080
        /*05a0*/ 	.short	0x010a
        /*05a2*/ 	.byte	0xff
	.zero		1


	//   ....[76]....
        /*05a4*/ 	.word	0x00005780
        /*05a8*/ 	.word	0x000000ff
        /*05ac*/ 	.word	0x00000000
        /*05b0*/ 	.short	0x0101
        /*05b2*/ 	.byte	0x05
	.zero		1


	//   ....[77]....
        /*05b4*/ 	.word	0x00006010
        /*05b8*/ 	.word	0x00000003
        /*05bc*/ 	.word	0x000000d0
        /*05c0*/ 	.short	0x010a
        /*05c2*/ 	.byte	0xff
	.zero		1


	//   ....[78]....
        /*05c4*/ 	.word	0x00006070
        /*05c8*/ 	.word	0x00000002
        /*05cc*/ 	.word	0x00000020
        /*05d0*/ 	.short	0x010a
        /*05d2*/ 	.byte	0xff
	.zero		1


	//   ....[79]....
        /*05d4*/ 	.word	0x000060d0
        /*05d8*/ 	.word	0x00000002
        /*05dc*/ 	.word	0x00000020
        /*05e0*/ 	.short	0x010a
        /*05e2*/ 	.byte	0xff
	.zero		1


	//   ....[80]....
        /*05e4*/ 	.word	0x00006120
        /*05e8*/ 	.word	0x00000002
        /*05ec*/ 	.word	0x00000060
        /*05f0*/ 	.short	0x010a
        /*05f2*/ 	.byte	0xff
	.zero		1


	//   ....[81]....
        /*05f4*/ 	.word	0x00006180
        /*05f8*/ 	.word	0x00000000
        /*05fc*/ 	.word	0x00000000
        /*0600*/ 	.short	0x010a
        /*0602*/ 	.byte	0xff
	.zero		1


	//   ....[82]....
        /*0604*/ 	.word	0x000061e0
        /*0608*/ 	.word	0x00000000
        /*060c*/ 	.word	0x00000000
        /*0610*/ 	.short	0x010a
        /*0612*/ 	.byte	0xff
	.zero		1


	//   ....[83]....
        /*0614*/ 	.word	0x00006240
        /*0618*/ 	.word	0x00000000
        /*061c*/ 	.word	0x00000000
        /*0620*/ 	.short	0x010a
        /*0622*/ 	.byte	0xff
	.zero		1


	//   ....[84]....
        /*0624*/ 	.word	0x00006290
        /*0628*/ 	.word	0x00000000
        /*062c*/ 	.word	0x000000c0
        /*0630*/ 	.short	0x010a
        /*0632*/ 	.byte	0xff
	.zero		1


	//   ....[85]....
        /*0634*/ 	.word	0x000062f0
        /*0638*/ 	.word	0x00000000
        /*063c*/ 	.word	0x00000070
        /*0640*/ 	.short	0x010a
        /*0642*/ 	.byte	0xff
	.zero		1


	//   ....[86]....
        /*0644*/ 	.word	0x00006340
        /*0648*/ 	.word	0x00000000
        /*064c*/ 	.word	0x00000060
        /*0650*/ 	.short	0x010a
        /*0652*/ 	.byte	0xff
	.zero		1


	//   ....[87]....
        /*0654*/ 	.word	0x000063a0
        /*0658*/ 	.word	0x00000000
        /*065c*/ 	.word	0x00000070
        /*0660*/ 	.short	0x010a
        /*0662*/ 	.byte	0xff
	.zero		1


	//   ....[88]....
        /*0664*/ 	.word	0x000063f0
        /*0668*/ 	.word	0x00000000
        /*066c*/ 	.word	0x00000060
        /*0670*/ 	.short	0x010a
        /*0672*/ 	.byte	0xff
	.zero		1


	//   ....[89]....
        /*0674*/ 	.word	0x00006450
        /*0678*/ 	.word	0x00000003
        /*067c*/ 	.word	0x000000a0
        /*0680*/ 	.short	0x010a
        /*0682*/ 	.byte	0xff
	.zero		1


	//   ....[90]....
        /*0684*/ 	.word	0x000064b0
        /*0688*/ 	.word	0x00000000
        /*068c*/ 	.word	0x00000000
        /*0690*/ 	.short	0x010a
        /*0692*/ 	.byte	0xff
	.zero		1


	//   ....[91]....
        /*0694*/ 	.word	0x00006510
        /*0698*/ 	.word	0x00000000
        /*069c*/ 	.word	0x00000000
        /*06a0*/ 	.short	0x010a
        /*06a2*/ 	.byte	0xff
	.zero		1


	//   ....[92]....
        /*06a4*/ 	.word	0x00006570
        /*06a8*/ 	.word	0x00000000
        /*06ac*/ 	.word	0x00000000
        /*06b0*/ 	.short	0x010a
        /*06b2*/ 	.byte	0xff
	.zero		1


	//   ....[93]....
        /*06b4*/ 	.word	0x000065d0
        /*06b8*/ 	.word	0x00000000
        /*06bc*/ 	.word	0x00000000
        /*06c0*/ 	.short	0x010a
        /*06c2*/ 	.byte	0xff
	.zero		1


	//   ....[94]....
        /*06c4*/ 	.word	0x00006630
        /*06c8*/ 	.word	0x00000000
        /*06cc*/ 	.word	0x00000000
        /*06d0*/ 	.short	0x010a
        /*06d2*/ 	.byte	0xff
	.zero		1


	//   ....[95]....
        /*06d4*/ 	.word	0x00006680
        /*06d8*/ 	.word	0x00000000
        /*06dc*/ 	.word	0x00000060
        /*06e0*/ 	.short	0x010a
        /*06e2*/ 	.byte	0xff
	.zero		1


	//   ....[96]....
        /*06e4*/ 	.word	0x000066e0
        /*06e8*/ 	.word	0x00000000
        /*06ec*/ 	.word	0x00000058
        /*06f0*/ 	.short	0x010a
        /*06f2*/ 	.byte	0xff
	.zero		1


	//   ....[97]....
        /*06f4*/ 	.word	0x00006740
        /*06f8*/ 	.word	0x00000003
        /*06fc*/ 	.word	0x00000048
        /*0700*/ 	.short	0x010a
        /*0702*/ 	.byte	0xff
	.zero		1


	//   ....[98]....
        /*0704*/ 	.word	0x00006790
        /*0708*/ 	.word	0x00000000
        /*070c*/ 	.word	0x00000060
        /*0710*/ 	.short	0x010a
        /*0712*/ 	.byte	0xff
	.zero		1


	//   ....[99]....
        /*0714*/ 	.word	0x000067f0
        /*0718*/ 	.word	0x00000000
        /*071c*/ 	.word	0x00000040
        /*0720*/ 	.short	0x010a
        /*0722*/ 	.byte	0xff
	.zero		1


	//   ....[100]....
        /*0724*/ 	.word	0x00006840
        /*0728*/ 	.word	0x0000005c
        /*072c*/ 	.word	0x00000080
        /*0730*/ 	.short	0x010a
        /*0732*/ 	.byte	0xff
	.zero		1


	//----- nvinfo : EIATTR_NUM_MBARRIERS
	.align		4
.L_47:
        /*0734*/ 	.byte	0x03, 0x38
        /*0736*/ 	.short	0x001c


	//----- nvinfo : EIATTR_EXIT_INSTR_OFFSETS
	.align		4
        /*0738*/ 	.byte	0x04, 0x1c
        /*073a*/ 	.short	(.L_49 - .L_48)


	//   ....[0]....
.L_48:
        /*073c*/ 	.word	0x00002480


	//   ....[1]....
        /*0740*/ 	.word	0x00002970


	//   ....[2]....
        /*0744*/ 	.word	0x000029d0


	//   ....[3]....
        /*0748*/ 	.word	0x000037e0


	//   ....[4]....
        /*074c*/ 	.word	0x00004310


	//   ....[5]....
        /*0750*/ 	.word	0x00004350


	//   ....[6]....
        /*0754*/ 	.word	0x00006000


	//----- nvinfo : EIATTR_MAX_THREADS
	.align		4
.L_49:
        /*0758*/ 	.byte	0x04, 0x05
        /*075a*/ 	.short	(.L_51 - .L_50)
.L_50:
        /*075c*/ 	.word	0x00000100
        /*0760*/ 	.word	0x00000001
        /*0764*/ 	.word	0x00000001


	//----- nvinfo : EIATTR_CRS_STACK_SIZE
	.align		4
.L_51:
        /*0768*/ 	.byte	0x04, 0x1e
        /*076a*/ 	.short	(.L_53 - .L_52)
.L_52:
        /*076c*/ 	.word	0x00000000


	//----- nvinfo : EIATTR_CBANK_PARAM_SIZE
	.align		4
.L_53:
        /*0770*/ 	.byte	0x03, 0x19
        /*0772*/ 	.short	0x0800


	//----- nvinfo : EIATTR_PARAM_CBANK
	.align		4
        /*0774*/ 	.byte	0x04, 0x0a
        /*0776*/ 	.short	(.L_55 - .L_54)
	.align		4
.L_54:
        /*0778*/ 	.word	index@(.nv.constant0._ZN7cutlass13device_kernelINS_4gemm6kernel13GemmUniversalIN4cute5tupleIJiiiiEEENS1_10collective13CollectiveMmaINS1_35MainloopSm100TmaUmmaWarpSpecializedILi4ELi2ELi4ENS5_IJNS4_1CILi1EEESB_SB_EEEEENS5_IJNSA_ILi64EEESE_NSA_ILi32EEEEEENS_12float_e4m3_tENS5_IJlSB_lEEESH_SI_NS4_8TiledMMAINS4_8MMA_AtomIJNS4_10MMA_TraitsINS4_19SM100_MMA_F8F6F4_SSEJSH_SH_fSE_SE_NS4_17integral_constantINS4_4UMMA5MajorELSP_0EEESQ_NSN_INSO_7ScaleInELSR_0EEESS_EEEEEENS4_6LayoutISC_NS5_IJNSA_ILi0EEESW_SW_EEEEENS5_IJNS4_10UnderscoreESZ_SZ_EEEEENS4_13SM90_TMA_LOADENS4_14ComposedLayoutINS4_7SwizzleILi1ELi4ELi3EEENS4_18smem_ptr_flag_bitsILi8EEENSV_INS5_IJNSA_ILi8EEESF_EEENS5_IJSF_SB_EEEEEEEvNS4_8identityES12_S1C_vS1D_EENS_8epilogue10collective18CollectiveEpilogueINS1F_23Sm100TmaWarpSpecializedILi1ELi1ELi32ELb0ELb0EEEJSG_NS5_IJNSV_ISE_SB_EES1K_EEESH_SI_SH_SI_NS1F_6fusion15FusionCallbacksIS1J_NS1M_17LinearCombinationISH_fSH_fLNS_15FloatRoundStyleE2EEESG_S1L_JEEENS4_5SM1004TMEM4LOAD26SM100_TMEM_LOAD_16dp32b32xES12_NS13_INS14_ILi2ELi4ELi3EEES17_NSV_INS5_IJS18_SE_EEENS5_IJSE_SB_EEEEEEENS4_39AutoVectorizingCopyWithAssumedAlignmentILi128EEENS4_14SM90_TMA_STOREES20_S22_S22_EEEvvEEEEvNT_6ParamsE)
        /*077c*/ 	.short	0x0380
        /*077e*/ 	.short	0x0800


	//----- nvinfo : EIATTR_SW_WAR
	.align		4
.L_55:
        /*0780*/ 	.byte	0x04, 0x36
        /*0782*/ 	.short	(.L_57 - .L_56)
.L_56:
        /*0784*/ 	.word	0x00000008
.L_57:


//--------------------- .nv.callgraph             --------------------------
	.section	.nv.callgraph,"",@"SHT_CUDA_CALLGRAPH"
	.align	4
	.sectionentsize	8
	.align		4
        /*0000*/ 	.word	0x00000000
	.align		4
        /*0004*/ 	.word	0xffffffff
	.align		4
        /*0008*/ 	.word	index@(_ZN7cutlass13device_kernelINS_4gemm6kernel13GemmUniversalIN4cute5tupleIJiiiiEEENS1_10collective13CollectiveMmaINS1_35MainloopSm100TmaUmmaWarpSpecializedILi4ELi2ELi4ENS5_IJNS4_1CILi1EEESB_SB_EEEEENS5_IJNSA_ILi64EEESE_NSA_ILi32EEEEEENS_12float_e4m3_tENS5_IJlSB_lEEESH_SI_NS4_8TiledMMAINS4_8MMA_AtomIJNS4_10MMA_TraitsINS4_19SM100_MMA_F8F6F4_SSEJSH_SH_fSE_SE_NS4_17integral_constantINS4_4UMMA5MajorELSP_0EEESQ_NSN_INSO_7ScaleInELSR_0EEESS_EEEEEENS4_6LayoutISC_NS5_IJNSA_ILi0EEESW_SW_EEEEENS5_IJNS4_10UnderscoreESZ_SZ_EEEEENS4_13SM90_TMA_LOADENS4_14ComposedLayoutINS4_7SwizzleILi1ELi4ELi3EEENS4_18smem_ptr_flag_bitsILi8EEENSV_INS5_IJNSA_ILi8EEESF_EEENS5_IJSF_SB_EEEEEEEvNS4_8identityES12_S1C_vS1D_EENS_8epilogue10collective18CollectiveEpilogueINS1F_23Sm100TmaWarpSpecializedILi1ELi1ELi32ELb0ELb0EEEJSG_NS5_IJNSV_ISE_SB_EES1K_EEESH_SI_SH_SI_NS1F_6fusion15FusionCallbacksIS1J_NS1M_17LinearCombinationISH_fSH_fLNS_15FloatRoundStyleE2EEESG_S1L_JEEENS4_5SM1004TMEM4LOAD26SM100_TMEM_LOAD_16dp32b32xES12_NS13_INS14_ILi2ELi4ELi3EEES17_NSV_INS5_IJS18_SE_EEENS5_IJSE_SB_EEEEEEENS4_39AutoVectorizingCopyWithAssumedAlignmentILi128EEENS4_14SM90_TMA_STOREES20_S22_S22_EEEvvEEEEvNT_6ParamsE)
	.align		4
        /*000c*/ 	.word	index@(__assertfail)
	.align		4
        /*0010*/ 	.word	0x00000000
	.align		4
        /*0014*/ 	.word	0xfffffffe
	.align		4
        /*0018*/ 	.word	0x00000000
	.align		4
        /*001c*/ 	.word	0xfffffffd
	.align		4
        /*0020*/ 	.word	0x00000000
	.align		4
        /*0024*/ 	.word	0xfffffffc


//--------------------- .nv.constant4             --------------------------
	.section	.nv.constant4,"a",@progbits
	.align	8
	.align		8
.nv.constant4:
        /*0000*/ 	.dword	__assertfail
	.align		8
        /*0008*/ 	.dword	__unnamed_1
	.align		8
        /*0010*/ 	.dword	__unnamed_2
	.align		8
        /*0018*/ 	.dword	_ZN40_INTERNAL_185dc333_4_k_cu_2aeec58e_263294cuda3std3__45__cpo5beginE
	.align		8
        /*0020*/ 	.dword	_ZN40_INTERNAL_185dc333_4_k_cu_2aeec58e_263294cuda3std3__45__cpo3endE
	.align		8
        /*0028*/ 	.dword	_ZN40_INTERNAL_185dc333_4_k_cu_2aeec58e_263294cuda3std3__45__cpo6cbeginE
	.align		8
        /*0030*/ 	.dword	_ZN40_INTERNAL_185dc333_4_k_cu_2aeec58e_263294cuda3std3__45__cpo4cendE
	.align		8
        /*0038*/ 	.dword	_ZN40_INTERNAL_185dc333_4_k_cu_2aeec58e_263294cuda3std3__442_GLOBAL__N__185dc333_4_k_cu_2aeec58e_263296ignoreE
	.align		8
        /*0040*/ 	.dword	_ZN40_INTERNAL_185dc333_4_k_cu_2aeec58e_263294cuda3std3__419piecewise_constructE
	.align		8
        /*0048*/ 	.dword	_ZN40_INTERNAL_185dc333_4_k_cu_2aeec58e_263294cuda3std3__48in_placeE
	.align		8
        /*0050*/ 	.dword	_ZN40_INTERNAL_185dc333_4_k_cu_2aeec58e_263294cuda3std6ranges3__45__cpo4swapE
	.align		8
        /*0058*/ 	.dword	_ZN40_INTERNAL_185dc333_4_k_cu_2aeec58e_263294cuda3std6ranges3__45__cpo9iter_moveE
	.align		8
        /*0060*/ 	.dword	_ZN40_INTERNAL_185dc333_4_k_cu_2aeec58e_263294cute7productE
	.align		8
        /*0068*/ 	.dword	_ZN40_INTERNAL_185dc333_4_k_cu_2aeec58e_263294cute1_E
	.align		8
        /*0070*/ 	.dword	$str$25
	.align		8
        /*0078*/ 	.dword	$str$26
	.align		8
        /*0080*/ 	.dword	$str$27
	.align		8
        /*0088*/ 	.dword	$str$28


//--------------------- .text._ZN7cutlass13device_kernelINS_4gemm6kernel13GemmUniversalIN4cute5tupleIJiiiiEEENS1_10collective13CollectiveMmaINS1_35MainloopSm100TmaUmmaWarpSpecializedILi4ELi2ELi4ENS5_IJNS4_1CILi1EEESB_SB_EEEEENS5_IJNSA_ILi64EEESE_NSA_ILi32EEEEEENS_12float_e4m3_tENS5_IJlSB_lEEESH_SI_NS4_8TiledMMAINS4_8MMA_AtomIJNS4_10MMA_TraitsINS4_19SM100_MMA_F8F6F4_SSEJSH_SH_fSE_SE_NS4_17integral_constantINS4_4UMMA5MajorELSP_0EEESQ_NSN_INSO_7ScaleInELSR_0EEESS_EEEEEENS4_6LayoutISC_NS5_IJNSA_ILi0EEESW_SW_EEEEENS5_IJNS4_10UnderscoreESZ_SZ_EEEEENS4_13SM90_TMA_LOADENS4_14ComposedLayoutINS4_7SwizzleILi1ELi4ELi3EEENS4_18smem_ptr_flag_bitsILi8EEENSV_INS5_IJNSA_ILi8EEESF_EEENS5_IJSF_SB_EEEEEEEvNS4_8identityES12_S1C_vS1D_EENS_8epilogue10collective18CollectiveEpilogueINS1F_23Sm100TmaWarpSpecializedILi1ELi1ELi32ELb0ELb0EEEJSG_NS5_IJNSV_ISE_SB_EES1K_EEESH_SI_SH_SI_NS1F_6fusion15FusionCallbacksIS1J_NS1M_17LinearCombinationISH_fSH_fLNS_15FloatRoundStyleE2EEESG_S1L_JEEENS4_5SM1004TMEM4LOAD26SM100_TMEM_LOAD_16dp32b32xES12_NS13_INS14_ILi2ELi4ELi3EEES17_NSV_INS5_IJS18_SE_EEENS5_IJSE_SB_EEEEEEENS4_39AutoVectorizingCopyWithAssumedAlignmentILi128EEENS4_14SM90_TMA_STOREES20_S22_S22_EEEvvEEEEvNT_6ParamsE --------------------------
	.section	.text._ZN7cutlass13device_kernelINS_4gemm6kernel13GemmUniversalIN4cute5tupleIJiiiiEEENS1_10collective13CollectiveMmaINS1_35MainloopSm100TmaUmmaWarpSpecializedILi4ELi2ELi4ENS5_IJNS4_1CILi1EEESB_SB_EEEEENS5_IJNSA_ILi64EEESE_NSA_ILi32EEEEEENS_12float_e4m3_tENS5_IJlSB_lEEESH_SI_NS4_8TiledMMAINS4_8MMA_AtomIJNS4_10MMA_TraitsINS4_19SM100_MMA_F8F6F4_SSEJSH_SH_fSE_SE_NS4_17integral_constantINS4_4UMMA5MajorELSP_0EEESQ_NSN_INSO_7ScaleInELSR_0EEESS_EEEEEENS4_6LayoutISC_NS5_IJNSA_ILi0EEESW_SW_EEEEENS5_IJNS4_10UnderscoreESZ_SZ_EEEEENS4_13SM90_TMA_LOADENS4_14ComposedLayoutINS4_7SwizzleILi1ELi4ELi3EEENS4_18smem_ptr_flag_bitsILi8EEENSV_INS5_IJNSA_ILi8EEESF_EEENS5_IJSF_SB_EEEEEEEvNS4_8identityES12_S1C_vS1D_EENS_8epilogue10collective18CollectiveEpilogueINS1F_23Sm100TmaWarpSpecializedILi1ELi1ELi32ELb0ELb0EEEJSG_NS5_IJNSV_ISE_SB_EES1K_EEESH_SI_SH_SI_NS1F_6fusion15FusionCallbacksIS1J_NS1M_17LinearCombinationISH_fSH_fLNS_15FloatRoundStyleE2EEESG_S1L_JEEENS4_5SM1004TMEM4LOAD26SM100_TMEM_LOAD_16dp32b32xES12_NS13_INS14_ILi2ELi4ELi3EEES17_NSV_INS5_IJS18_SE_EEENS5_IJSE_SB_EEEEEEENS4_39AutoVectorizingCopyWithAssumedAlignmentILi128EEENS4_14SM90_TMA_STOREES20_S22_S22_EEEvvEEEEvNT_6ParamsE,"ax",@progbits
	.align	128
.text._ZN7cutlass13device_kernelINS_4gemm6kernel13GemmUniversalIN4cute5tupleIJiiiiEEENS1_10collective13CollectiveMmaINS1_35MainloopSm100TmaUmmaWarpSpecializedILi4ELi2ELi4ENS5_IJNS4_1CILi1EEESB_SB_EEEEENS5_IJNSA_ILi64EEESE_NSA_ILi32EEEEEENS_12float_e4m3_tENS5_IJlSB_lEEESH_SI_NS4_8TiledMMAINS4_8MMA_AtomIJNS4_10MMA_TraitsINS4_19SM100_MMA_F8F6F4_SSEJSH_SH_fSE_SE_NS4_17integral_constantINS4_4UMMA5MajorELSP_0EEESQ_NSN_INSO_7ScaleInELSR_0EEESS_EEEEEENS4_6LayoutISC_NS5_IJNSA_ILi0EEESW_SW_EEEEENS5_IJNS4_10UnderscoreESZ_SZ_EEEEENS4_13SM90_TMA_LOADENS4_14ComposedLayoutINS4_7SwizzleILi1ELi4ELi3EEENS4_18smem_ptr_flag_bitsILi8EEENSV_INS5_IJNSA_ILi8EEESF_EEENS5_IJSF_SB_EEEEEEEvNS4_8identityES12_S1C_vS1D_EENS_8epilogue10collective18CollectiveEpilogueINS1F_23Sm100TmaWarpSpecializedILi1ELi1ELi32ELb0ELb0EEEJSG_NS5_IJNSV_ISE_SB_EES1K_EEESH_SI_SH_SI_NS1F_6fusion15FusionCallbacksIS1J_NS1M_17LinearCombinationISH_fSH_fLNS_15FloatRoundStyleE2EEESG_S1L_JEEENS4_5SM1004TMEM4LOAD26SM100_TMEM_LOAD_16dp32b32xES12_NS13_INS14_ILi2ELi4ELi3EEES17_NSV_INS5_IJS18_SE_EEENS5_IJSE_SB_EEEEEEENS4_39AutoVectorizingCopyWithAssumedAlignmentILi128EEENS4_14SM90_TMA_STOREES20_S22_S22_EEEvvEEEEvNT_6ParamsE:
        .type           _ZN7cutlass13device_kernelINS_4gemm6kernel13GemmUniversalIN4cute5tupleIJiiiiEEENS1_10collective13CollectiveMmaINS1_35MainloopSm100TmaUmmaWarpSpecializedILi4ELi2ELi4ENS5_IJNS4_1CILi1EEESB_SB_EEEEENS5_IJNSA_ILi64EEESE_NSA_ILi32EEEEEENS_12float_e4m3_tENS5_IJlSB_lEEESH_SI_NS4_8TiledMMAINS4_8MMA_AtomIJNS4_10MMA_TraitsINS4_19SM100_MMA_F8F6F4_SSEJSH_SH_fSE_SE_NS4_17integral_constantINS4_4UMMA5MajorELSP_0EEESQ_NSN_INSO_7ScaleInELSR_0EEESS_EEEEEENS4_6LayoutISC_NS5_IJNSA_ILi0EEESW_SW_EEEEENS5_IJNS4_10UnderscoreESZ_SZ_EEEEENS4_13SM90_TMA_LOADENS4_14ComposedLayoutINS4_7SwizzleILi1ELi4ELi3EEENS4_18smem_ptr_flag_bitsILi8EEENSV_INS5_IJNSA_ILi8EEESF_EEENS5_IJSF_SB_EEEEEEEvNS4_8identityES12_S1C_vS1D_EENS_8epilogue10collective18CollectiveEpilogueINS1F_23Sm100TmaWarpSpecializedILi1ELi1ELi32ELb0ELb0EEEJSG_NS5_IJNSV_ISE_SB_EES1K_EEESH_SI_SH_SI_NS1F_6fusion15FusionCallbacksIS1J_NS1M_17LinearCombinationISH_fSH_fLNS_15FloatRoundStyleE2EEESG_S1L_JEEENS4_5SM1004TMEM4LOAD26SM100_TMEM_LOAD_16dp32b32xES12_NS13_INS14_ILi2ELi4ELi3EEES17_NSV_INS5_IJS18_SE_EEENS5_IJSE_SB_EEEEEEENS4_39AutoVectorizingCopyWithAssumedAlignmentILi128EEENS4_14SM90_TMA_STOREES20_S22_S22_EEEvvEEEEvNT_6ParamsE,@function
        .size           _ZN7cutlass13device_kernelINS_4gemm6kernel13GemmUniversalIN4cute5tupleIJiiiiEEENS1_10collective13CollectiveMmaINS1_35MainloopSm100TmaUmmaWarpSpecializedILi4ELi2ELi4ENS5_IJNS4_1CILi1EEESB_SB_EEEEENS5_IJNSA_ILi64EEESE_NSA_ILi32EEEEEENS_12float_e4m3_tENS5_IJlSB_lEEESH_SI_NS4_8TiledMMAINS4_8MMA_AtomIJNS4_10MMA_TraitsINS4_19SM100_MMA_F8F6F4_SSEJSH_SH_fSE_SE_NS4_17integral_constantINS4_4UMMA5MajorELSP_0EEESQ_NSN_INSO_7ScaleInELSR_0EEESS_EEEEEENS4_6LayoutISC_NS5_IJNSA_ILi0EEESW_SW_EEEEENS5_IJNS4_10UnderscoreESZ_SZ_EEEEENS4_13SM90_TMA_LOADENS4_14ComposedLayoutINS4_7SwizzleILi1ELi4ELi3EEENS4_18smem_ptr_flag_bitsILi8EEENSV_INS5_IJNSA_ILi8EEESF_EEENS5_IJSF_SB_EEEEEEEvNS4_8identityES12_S1C_vS1D_EENS_8epilogue10collective18CollectiveEpilogueINS1F_23Sm100TmaWarpSpecializedILi1ELi1ELi32ELb0ELb0EEEJSG_NS5_IJNSV_ISE_SB_EES1K_EEESH_SI_SH_SI_NS1F_6fusion15FusionCallbacksIS1J_NS1M_17LinearCombinationISH_fSH_fLNS_15FloatRoundStyleE2EEESG_S1L_JEEENS4_5SM1004TMEM4LOAD26SM100_TMEM_LOAD_16dp32b32xES12_NS13_INS14_ILi2ELi4ELi3EEES17_NSV_INS5_IJS18_SE_EEENS5_IJSE_SB_EEEEEEENS4_39AutoVectorizingCopyWithAssumedAlignmentILi128EEENS4_14SM90_TMA_STOREES20_S22_S22_EEEvvEEEEvNT_6ParamsE,(.L_x_128 - _ZN7cutlass13device_kernelINS_4gemm6kernel13GemmUniversalIN4cute5tupleIJiiiiEEENS1_10collective13CollectiveMmaINS1_35MainloopSm100TmaUmmaWarpSpecializedILi4ELi2ELi4ENS5_IJNS4_1CILi1EEESB_SB_EEEEENS5_IJNSA_ILi64EEESE_NSA_ILi32EEEEEENS_12float_e4m3_tENS5_IJlSB_lEEESH_SI_NS4_8TiledMMAINS4_8MMA_AtomIJNS4_10MMA_TraitsINS4_19SM100_MMA_F8F6F4_SSEJSH_SH_fSE_SE_NS4_17integral_constantINS4_4UMMA5MajorELSP_0EEESQ_NSN_INSO_7ScaleInELSR_0EEESS_EEEEEENS4_6LayoutISC_NS5_IJNSA_ILi0EEESW_SW_EEEEENS5_IJNS4_10UnderscoreESZ_SZ_EEEEENS4_13SM90_TMA_LOADENS4_14ComposedLayoutINS4_7SwizzleILi1ELi4ELi3EEENS4_18smem_ptr_flag_bitsILi8EEENSV_INS5_IJNSA_ILi8EEESF_EEENS5_IJSF_SB_EEEEEEEvNS4_8identityES12_S1C_vS1D_EENS_8epilogue10collective18CollectiveEpilogueINS1F_23Sm100TmaWarpSpecializedILi1ELi1ELi32ELb0ELb0EEEJSG_NS5_IJNSV_ISE_SB_EES1K_EEESH_SI_SH_SI_NS1F_6fusion15FusionCallbacksIS1J_NS1M_17LinearCombinationISH_fSH_fLNS_15FloatRoundStyleE2EEESG_S1L_JEEENS4_5SM1004TMEM4LOAD26SM100_TMEM_LOAD_16dp32b32xES12_NS13_INS14_ILi2ELi4ELi3EEES17_NSV_INS5_IJS18_SE_EEENS5_IJSE_SB_EEEEEEENS4_39AutoVectorizingCopyWithAssumedAlignmentILi128EEENS4_14SM90_TMA_STOREES20_S22_S22_EEEvvEEEEvNT_6ParamsE)
        .other          _ZN7cutlass13device_kernelINS_4gemm6kernel13GemmUniversalIN4cute5tupleIJiiiiEEENS1_10collective13CollectiveMmaINS1_35MainloopSm100TmaUmmaWarpSpecializedILi4ELi2ELi4ENS5_IJNS4_1CILi1EEESB_SB_EEEEENS5_IJNSA_ILi64EEESE_NSA_ILi32EEEEEENS_12float_e4m3_tENS5_IJlSB_lEEESH_SI_NS4_8TiledMMAINS4_8MMA_AtomIJNS4_10MMA_TraitsINS4_19SM100_MMA_F8F6F4_SSEJSH_SH_fSE_SE_NS4_17integral_constantINS4_4UMMA5MajorELSP_0EEESQ_NSN_INSO_7ScaleInELSR_0EEESS_EEEEEENS4_6LayoutISC_NS5_IJNSA_ILi0EEESW_SW_EEEEENS5_IJNS4_10UnderscoreESZ_SZ_EEEEENS4_13SM90_TMA_LOADENS4_14ComposedLayoutINS4_7SwizzleILi1ELi4ELi3EEENS4_18smem_ptr_flag_bitsILi8EEENSV_INS5_IJNSA_ILi8EEESF_EEENS5_IJSF_SB_EEEEEEEvNS4_8identityES12_S1C_vS1D_EENS_8epilogue10collective18CollectiveEpilogueINS1F_23Sm100TmaWarpSpecializedILi1ELi1ELi32ELb0ELb0EEEJSG_NS5_IJNSV_ISE_SB_EES1K_EEESH_SI_SH_SI_NS1F_6fusion15FusionCallbacksIS1J_NS1M_17LinearCombinationISH_fSH_fLNS_15FloatRoundStyleE2EEESG_S1L_JEEENS4_5SM1004TMEM4LOAD26SM100_TMEM_LOAD_16dp32b32xES12_NS13_INS14_ILi2ELi4ELi3EEES17_NSV_INS5_IJS18_SE_EEENS5_IJSE_SB_EEEEEEENS4_39AutoVectorizingCopyWithAssumedAlignmentILi128EEENS4_14SM90_TMA_STOREES20_S22_S22_EEEvvEEEEvNT_6ParamsE,@"STO_CUDA_ENTRY STV_DEFAULT"
_ZN7cutlass13device_kernelINS_4gemm6kernel13GemmUniversalIN4cute5tupleIJiiiiEEENS1_10collective13CollectiveMmaINS1_35MainloopSm100TmaUmmaWarpSpecializedILi4ELi2ELi4ENS5_IJNS4_1CILi1EEESB_SB_EEEEENS5_IJNSA_ILi64EEESE_NSA_ILi32EEEEEENS_12float_e4m3_tENS5_IJlSB_lEEESH_SI_NS4_8TiledMMAINS4_8MMA_AtomIJNS4_10MMA_TraitsINS4_19SM100_MMA_F8F6F4_SSEJSH_SH_fSE_SE_NS4_17integral_constantINS4_4UMMA5MajorELSP_0EEESQ_NSN_INSO_7ScaleInELSR_0EEESS_EEEEEENS4_6LayoutISC_NS5_IJNSA_ILi0EEESW_SW_EEEEENS5_IJNS4_10UnderscoreESZ_SZ_EEEEENS4_13SM90_TMA_LOADENS4_14ComposedLayoutINS4_7SwizzleILi1ELi4ELi3EEENS4_18smem_ptr_flag_bitsILi8EEENSV_INS5_IJNSA_ILi8EEESF_EEENS5_IJSF_SB_EEEEEEEvNS4_8identityES12_S1C_vS1D_EENS_8epilogue10collective18CollectiveEpilogueINS1F_23Sm100TmaWarpSpecializedILi1ELi1ELi32ELb0ELb0EEEJSG_NS5_IJNSV_ISE_SB_EES1K_EEESH_SI_SH_SI_NS1F_6fusion15FusionCallbacksIS1J_NS1M_17LinearCombinationISH_fSH_fLNS_15FloatRoundStyleE2EEESG_S1L_JEEENS4_5SM1004TMEM4LOAD26SM100_TMEM_LOAD_16dp32b32xES12_NS13_INS14_ILi2ELi4ELi3EEES17_NSV_INS5_IJS18_SE_EEENS5_IJSE_SB_EEEEEEENS4_39AutoVectorizingCopyWithAssumedAlignmentILi128EEENS4_14SM90_TMA_STOREES20_S22_S22_EEEvvEEEEvNT_6ParamsE:
[----:B------:R-:W1:Y:S01]  /*0000*/  LDC R1, c[0x0][0x37c] ;  /* 0x0000df00ff017b82 */ /* 0x000e620000000800 */
[----:B------:R-:W2:Y:S01]  /*0010*/  S2R R101, SR_TID.X ;  /* 0x0000000000657919 */ /* 0x000ea20000002100 */
[----:B------:R-:W3:Y:S01]  /*0020*/  LDCU.64 UR4, c[0x0][0x890] ;  /* 0x00011200ff0477ac */ /* 0x000ee20008000a00 */
[----:B------:R-:W-:Y:S02]  /*0030*/  PRMT R96, RZ, 0x7610, R96 ;  /* 0x00007610ff607816 */ /* 0x000fe40000000060 */
[----:B------:R-:W-:Y:S01]  /*0040*/  ELECT P5, URZ, PT ;  /* 0x0000000000ff782f */ /* 0x000fe200038a0000 */
[----:B------:R-:W4:Y:S01]  /*0050*/  LDCU.64 UR40, c[0x0][0x358] ;  /* 0x00006b00ff2877ac */ /* 0x000f220008000a00 */
[----:B---3--:R-:W-:-:S04]  /*0060*/  UISETP.NE.U32.AND UP0, UPT, UR4, URZ, UPT ;  /* 0x000000ff0400728c */ /* 0x008fc8000bf05070 */
[----:B------:R-:W-:Y:S01]  /*0070*/  UISETP.NE.AND.EX UP0, UPT, UR5, URZ, UPT, UP0 ;  /* 0x000000ff0500728c */ /* 0x000fe2000bf05300 */
[----:B--2---:R-:W-:-:S05]  /*0080*/  SHF.R.U32.HI R104, RZ, 0x5, R101 ;  /* 0x00000005ff687819 */ /* 0x004fca0000011665 */
[----:B------:R-:W2:Y:S02]  /*0090*/  SHFL.IDX PT, R0, R104, RZ, 0x1f ;  /* 0x00001fff68007589 */ /* 0x000ea400000e0000 */
[----:B--2---:R-:W-:Y:S01]  /*00a0*/  R2UR UR8, R0 ;  /* 0x00000000000872ca */ /* 0x004fe200000e0000 */
[----:B-1--4-:R-:W-:-:S14]  /*00b0*/  BRA.U UP0, `(.L_x_0) ;  /* 0x00000001002c7547 */ /* 0x012fdc000b800000 */
[----:B------:R-:W1:Y:S02]  /*00c0*/  LDCU.64 UR6, c[0x0][0x888] ;  /* 0x00011100ff0677ac */ /* 0x000e640008000a00 */
[----:B-1----:R-:W-:-:S04]  /*00d0*/  UISETP.NE.U32.AND UP0, UPT, UR6, URZ, UPT ;  /* 0x000000ff0600728c */ /* 0x002fc8000bf05070 */
[----:B------:R-:W-:-:S09]  /*00e0*/  UISETP.NE.AND.EX UP0, UPT, UR7, URZ, UPT, UP0 ;  /* 0x000000ff0700728c */ /* 0x000fd2000bf05300 */
[----:B------:R-:W-:Y:S05]  /*00f0*/  BRA.U !UP0, `(.L_x_1) ;  /* 0x0000000108107547 */ /* 0x000fea000b800000 */
[----:B------:R-:W1:Y:S02]  /*0100*/  LDC.64 R2, c[0x0][0x888] ;  /* 0x00022200ff027b82 */ /* 0x000e640000000a00 */
[----:B-1----:R1:W5:Y:S01]  /*0110*/  LDG.E R49, desc[UR40][R2.64] ;  /* 0x0000002802317981 */ /* 0x002362000c1e1900 */
[----:B------:R-:W-:Y:S01]  /*0120*/  HFMA2 R96, -RZ, RZ, 0, 5.9604644775390625e-08 ;  /* 0x00000001ff607431 */ /* 0x000fe200000001ff */
[----:B------:R-:W-:Y:S05]  /*0130*/  BRA `(.L_x_0) ;  /* 0x00000000000c7947 */ /* 0x000fea0003800000 */
.L_x_1:
[----:B------:R-:W1:Y:S01]  /*0140*/  LDCU UR6, c[0x0][0x880] ;  /* 0x00011000ff0677ac */ /* 0x000e620008000800 */
[----:B------:R-:W-:Y:S01]  /*0150*/  HFMA2 R96, -RZ, RZ, 0, 5.9604644775390625e-08 ;  /* 0x00000001ff607431 */ /* 0x000fe200000001ff */
[----:B-1----:R-:W-:-:S07]  /*0160*/  MOV R49, UR6 ;  /* 0x0000000600317c02 */ /* 0x002fce0008000f00 */
.L_x_0:
[----:B------:R-:W2:Y:S02]  /*0170*/  LDCU.64 UR6, c[0x0][0x8b0] ;  /* 0x00011600ff0677ac */ /* 0x000ea40008000a00 */
[----:B--2---:R-:W-:-:S04]  /*0180*/  UISETP.NE.U32.AND UP0, UPT, UR6, URZ, UPT ;  /* 0x000000ff0600728c */ /* 0x004fc8000bf05070 */
[----:B------:R-:W-:-:S09]  /*0190*/  UISETP.NE.AND.EX UP0, UPT, UR7, URZ, UPT, UP0 ;  /* 0x000000ff0700728c */ /* 0x000fd2000bf05300 */
[----:B------:R-:W-:Y:S05]  /*01a0*/  BRA.U UP0, `(.L_x_2) ;  /* 0x0000000100247547 */ /* 0x000fea000b800000 */
[----:B------:R-:W2:Y:S02]  /*01b0*/  LDCU.64 UR6, c[0x0][0x8a8] ;  /* 0x00011500ff0677ac */ /* 0x000ea40008000a00 */
[----:B--2---:R-:W-:-:S04]  /*01c0*/  UISETP.NE.U32.AND UP0, UPT, UR6, URZ, UPT ;  /* 0x000000ff0600728c */ /* 0x004fc8000bf05070 */
[----:B------:R-:W-:-:S09]  /*01d0*/  UISETP.NE.AND.EX UP0, UPT, UR7, URZ, UPT, UP0 ;  /* 0x000000ff0700728c */ /* 0x000fd2000bf05300 */
[----:B------:R-:W-:Y:S05]  /*01e0*/  BRA.U !UP0, `(.L_x_3) ;  /* 0x00000001080c7547 */ /* 0x000fea000b800000 */
[----:B-1----:R-:W1:Y:S02]  /*01f0*/  LDC.64 R2, c[0x0][0x8a8] ;  /* 0x00022a00ff027b82 */ /* 0x002e640000000a00 */
[----:B-1----:R2:W5:Y:S01]  /*0200*/  LDG.E R47, desc[UR40][R2.64] ;  /* 0x00000028022f7981 */ /* 0x002562000c1e1900 */
[----:B------:R-:W-:Y:S05]  /*0210*/  BRA `(.L_x_2) ;  /* 0x0000000000087947 */ /* 0x000fea0003800000 */
.L_x_3:
[----:B------:R-:W2:Y:S02]  /*0220*/  LDCU UR6, c[0x0][0x8a0] ;  /* 0x00011400ff0677ac */ /* 0x000ea40008000800 */
[----:B--2---:R-:W-:Y:S02]  /*0230*/  MOV R47, UR6 ;  /* 0x00000006002f7c02 */ /* 0x004fe40008000f00 */
.L_x_2:
[----:B------:R-:W-:Y:S01]  /*0240*/  IMAD.U32 R0, RZ, RZ, UR8 ;  /* 0x00000008ff007e24 */ /* 0x000fe2000f8e00ff */
[----:B------:R-:W-:Y:S04]  /*0250*/  BSSY.RECONVERGENT B0, `(.L_x_4) ;  /* 0x000000c000007945 */ /* 0x000fe80003800200 */
[C---:B------:R-:W-:Y:S02]  /*0260*/  ISETP.NE.OR P1, PT, R0.reuse, 0x1, !P5 ;  /* 0x000000010000780c */ /* 0x040fe40006f25670 */
[----:B------:R-:W-:-:S11]  /*0270*/  ISETP.NE.OR P0, PT, R0, 0x3, !P5 ;  /* 0x000000030000780c */ /* 0x000fd60006f05670 */
[----:B------:R-:W-:Y:S05]  /*0280*/  @P1 BRA `(.L_x_5) ;  /* 0x0000000000201947 */ /* 0x000fea0003800000 */
[----:B------:R-:W3:Y:S02]  /*0290*/  LDCU.64 UR6, c[0x0][0x348] ;  /* 0x00006900ff0677ac */ /* 0x000ee40008000a00 */
[----:B---3--:R-:W-:Y:S02]  /*02a0*/  UIADD3 UR10, UP1, UPT, UR6, 0x80, URZ ;  /* 0x00000080060a7890 */ /* 0x008fe4000ff3e0ff */
[----:B------:R-:W-:Y:S02]  /*02b0*/  UIADD3 UR6, UP0, UPT, UR6, 0x180, URZ ;  /* 0x0000018006067890 */ /* 0x000fe4000ff1e0ff */
[----:B------:R-:W-:Y:S02]  /*02c0*/  UIADD3.X UR11, UPT, UPT, URZ, UR7, URZ, UP1, !UPT ;  /* 0x00000007ff0b7290 */ /* 0x000fe40008ffe4ff */
[----:B------:R-:W-:-:S07]  /*02d0*/  UIADD3.X UR7, UPT, UPT, URZ, UR7, URZ, UP0, !UPT ;  /* 0x00000007ff077290 */ /* 0x000fce00087fe4ff */
[----:B------:R3:W-:Y:S02]  /*02e0*/  UTMACCTL.PF [UR10] ;  /* 0x000000000a0079b9 */ /* 0x0007e40008040000 */
[----:B------:R3:W-:Y:S02]  /*02f0*/  UTMACCTL.PF [UR6] ;  /* 0x00000000060079b9 */ /* 0x0007e40008040000 */
[----:B---3--:R-:W-:Y:S01]  /*0300*/  NOP ;  /* 0x0000000000007918 */ /* 0x008fe20000000000 */
.L_x_5:
[----:B------:R-:W-:Y:S05]  /*0310*/  BSYNC.RECONVERGENT B0 ;  /* 0x0000000000007941 */ /* 0x000fea0003800200 */
.L_x_4:
[----:B------:R-:W-:Y:S04]  /*0320*/  BSSY.RECONVERGENT B0, `(.L_x_6) ;  /* 0x000000a000007945 */ /* 0x000fe80003800200 */
        /* <DEDUP_REMOVED lines=9> */
.L_x_7:
[----:B------:R-:W-:Y:S05]  /*03c0*/  BSYNC.RECONVERGENT B0 ;  /* 0x0000000000007941 */ /* 0x000fea0003800200 */
.L_x_6:
[----:B------:R-:W3:Y:S01]  /*03d0*/  LDCU.64 UR6, c[0x0][0x888] ;  /* 0x00011100ff0677ac */ /* 0x000ee20008000a00 */
[----:B------:R-:W-:Y:S02]  /*03e0*/  UISETP.EQ.U32.AND UP1, UPT, UR4, URZ, UPT ;  /* 0x000000ff0400728c */ /* 0x000fe4000bf22070 */
[----:B------:R-:W-:Y:S02]  /*03f0*/  UPLOP3.LUT UP2, UPT, UPT, UPT, UPT, 0x80, 0x8 ;  /* 0x000000000008789c */ /* 0x000fe40003f4f070 */
[----:B---3--:R-:W-:-:S04]  /*0400*/  UISETP.NE.U32.AND UP0, UPT, UR6, URZ, UPT ;  /* 0x000000ff0600728c */ /* 0x008fc8000bf05070 */
[----:B------:R-:W-:-:S04]  /*0410*/  UISETP.NE.AND.EX UP0, UPT, UR7, URZ, UPT, UP0 ;  /* 0x000000ff0700728c */ /* 0x000fc8000bf05300 */
[----:B------:R-:W-:-:S04]  /*0420*/  UISETP.EQ.OR.EX UP3, UPT, UR5, URZ, !UP0, UP1 ;  /* 0x000000ff0500728c */ /* 0x000fc8000c762710 */
[----:B------:R-:W-:-:S05]  /*0430*/  UP2UR UR44, UPR, URZ, 0x8 ;  /* 0x00000008ff2c7883 */ /* 0x000fca0008000000 */
[----:B------:R-:W-:Y:S07]  /*0440*/  BRA.U !UP3, `(.L_x_8) ;  /* 0x000000010b207547 */ /* 0x000fee000b800000 */
[----:B------:R-:W-:Y:S01]  /*0450*/  UISETP.NE.U32.AND UP2, UPT, UR4, URZ, UPT ;  /* 0x000000ff0400728c */ /* 0x000fe2000bf45070 */
[----:B-----5:R-:W-:Y:S01]  /*0460*/  FSETP.NEU.AND P0, PT, R49, RZ, PT ;  /* 0x000000ff3100720b */ /* 0x020fe20003f0d000 */
[----:B------:R-:W-:Y:S02]  /*0470*/  USEL UR4, URZ, 0xffffffff, UP0 ;  /* 0xffffffffff047887 */ /* 0x000fe40008000000 */
[----:B------:R-:W-:-:S10]  /*0480*/  UISETP.NE.AND.EX UP2, UPT, UR5, URZ, UPT, UP2 ;  /* 0x000000ff0500728c */ /* 0x000fd4000bf45320 */
[----:B------:R-:W-:Y:S01]  /*0490*/  VOTEU.ANY UP1, P0 ;  /* 0x0000000000ff7886 */ /* 0x000fe20000020100 */
[----:B------:R-:W-:-:S04]  /*04a0*/  @!UP2 USEL UR4, URZ, 0xffffffff, UP1 ;  /* 0xffffffffff04a887 */ /* 0x000fc80008800000 */
[----:B------:R-:W-:-:S04]  /*04b0*/  ULOP3.LUT UR4, UR4, 0x1, URZ, 0xc0, !UPT ;  /* 0x0000000104047892 */ /* 0x000fc8000f8ec0ff */
[----:B------:R-:W-:-:S11]  /*04c0*/  UISETP.NE.U32.AND UP2, UPT, UR4, 0x1, UPT ;  /* 0x000000010400788c */ /* 0x000fd6000bf45070 */
.L_x_8:
[----:B-12---:R-:W1:Y:S01]  /*04d0*/  SHFL.IDX PT, R2, R104, RZ, 0x1f ;  /* 0x00001fff68027589 */ /* 0x006e6200000e0000 */
[----:B------:R-:W-:-:S04]  /*04e0*/  UISETP.NE.AND UP1, UPT, UR8, 0x2, UPT ;  /* 0x000000020800788c */ /* 0x000fc8000bf25270 */
[----:B------:R-:W-:Y:S01]  /*04f0*/  USEL UR13, URZ, 0x1, UP1 ;  /* 0x00000001ff0d7887 */ /* 0x000fe20008800000 */
[----:B-1----:R-:W-:-:S13]  /*0500*/  ISETP.NE.AND P0, PT, R2, RZ, PT ;  /* 0x000000ff0200720c */ /* 0x002fda0003f05270 */
[----:B------:R-:W-:Y:S05]  /*0510*/  @P0 BRA `(.L_x_9) ;  /* 0x0000000000480947 */ /* 0x000fea0003800000 */
[----:B------:R-:W1:Y:S01]  /*0520*/  S2UR UR5, SR_CgaCtaId ;  /* 0x00000000000579c3 */ /* 0x000e620000008800 */
[----:B------:R-:W-:Y:S01]  /*0530*/  UMOV UR6, 0x400 ;  /* 0x0000040000067882 */ /* 0x000fe20000000000 */
[----:B------:R-:W-:Y:S01]  /*0540*/  UMOV UR4, 0x1 ;  /* 0x0000000100047882 */ /* 0x000fe20000000000 */
[----:B------:R-:W-:Y:S01]  /*0550*/  ELECT P0, URZ, PT ;  /* 0x0000000000ff782f */ /* 0x000fe20003800000 */
[----:B-1----:R-:W-:Y:S02]  /*0560*/  ULEA UR5, UR5, UR6, 0x18 ;  /* 0x0000000605057291 */ /* 0x002fe4000f8ec0ff */
[----:B------:R-:W-:-:S04]  /*0570*/  UIADD3 UR6, UPT, UPT, -UR4, 0x100000, URZ ;  /* 0x0010000004067890 */ /* 0x000fc8000fffe1ff */
[----:B------:R-:W-:Y:S02]  /*0580*/  USHF.L.U32 UR7, UR6, 0xb, URZ ;  /* 0x0000000b06077899 */ /* 0x000fe400080006ff */
[----:B------:R-:W-:Y:S01]  /*0590*/  USHF.L.U32 UR6, UR6, 0x1, URZ ;  /* 0x0000000106067899 */ /* 0x000fe200080006ff */
[----:B------:R-:W1:Y:S11]  /*05a0*/  FENCE.VIEW.ASYNC.S ;  /* 0x00000000000073c6 */ /* 0x000e760000000000 */
[----:B-1----:R1:W2:Y:S01]  /*05b0*/  SYNCS.EXCH.64 URZ, [UR5], UR6 ;  /* 0x0000000605ff75b2 */ /* 0x0022a20008000100 */
[----:B------:R1:W3:Y:S01]  /*05c0*/  SYNCS.EXCH.64 URZ, [UR5+0x20], UR6 ;  /* 0x0000200605ff75b2 */ /* 0x0002e20008000100 */
[----:B------:R1:W4:Y:S01]  /*05d0*/  SYNCS.EXCH.64 URZ, [UR5+0x8], UR6 ;  /* 0x0000080605ff75b2 */ /* 0x0003220008000100 */
[----:B------:R1:W1:Y:S01]  /*05e0*/  SYNCS.EXCH.64 URZ, [UR5+0x28], UR6 ;  /* 0x0000280605ff75b2 */ /* 0x0002620008000100 */
[----:B------:R1:W1:Y:S01]  /*05f0*/  SYNCS.EXCH.64 URZ, [UR5+0x10], UR6 ;  /* 0x0000100605ff75b2 */ /* 0x0002620008000100 */
[----:B------:R1:W1:Y:S01]  /*0600*/  SYNCS.EXCH.64 URZ, [UR5+0x30], UR6 ;  /* 0x0000300605ff75b2 */ /* 0x0002620008000100 */
[----:B------:R1:W1:Y:S01]  /*0610*/  SYNCS.EXCH.64 URZ, [UR5+0x18], UR6 ;  /* 0x0000180605ff75b2 */ /* 0x0002620008000100 */
[----:B------:R1:W1:Y:S01]  /*0620*/  SYNCS.EXCH.64 URZ, [UR5+0x38], UR6 ;  /* 0x0000380605ff75b2 */ /* 0x0002620008000100 */
[----:B------:R-:W-:Y:S01]  /*0630*/  NOP ;  /* 0x0000000000007918 */ /* 0x000fe20000000000 */
.L_x_9:
[----:B------:R-:W2:Y:S01]  /*0640*/  SHFL.IDX PT, R2, R104, RZ, 0x1f ;  /* 0x00001fff68027589 */ /* 0x000ea200000e0000 */
[----:B------:R-:W-:Y:S01]  /*0650*/  NOP ;  /* 0x0000000000007918 */ /* 0x000fe20000000000 */
[----:B--2---:R-:W-:-:S13]  /*0660*/  ISETP.NE.AND P0, PT, R2, 0x1, PT ;  /* 0x000000010200780c */ /* 0x004fda0003f05270 */
[----:B------:R-:W-:Y:S05]  /*0670*/  @P0 BRA `(.L_x_10) ;  /* 0x0000000000400947 */ /* 0x000fea0003800000 */
[----:B-1----:R-:W1:Y:S01]  /*0680*/  S2UR UR6, SR_CgaCtaId ;  /* 0x00000000000679c3 */ /* 0x002e620000008800 */
[----:B------:R-:W-:Y:S01]  /*0690*/  UMOV UR7, 0x400 ;  /* 0x0000040000077882 */ /* 0x000fe20000000000 */
[----:B------:R-:W-:Y:S01]  /*06a0*/  UMOV UR5, 0x20 ;  /* 0x0000002000057882 */ /* 0x000fe20000000000 */
[----:B------:R-:W-:Y:S01]  /*06b0*/  UMOV UR4, 0x80 ;  /* 0x0000008000047882 */ /* 0x000fe20000000000 */
[----:B------:R-:W-:-:S04]  /*06c0*/  UIADD3 UR10, UPT, UPT, -UR5, 0x100000, URZ ;  /* 0x00100000050a7890 */ /* 0x000fc8000fffe1ff */
[----:B------:R-:W-:Y:S02]  /*06d0*/  USHF.L.U32 UR11, UR10, 0xb, URZ ;  /* 0x0000000b0a0b7899 */ /* 0x000fe400080006ff */
[----:B------:R-:W-:Y:S02]  /*06e0*/  USHF.L.U32 UR10, UR10, 0x1, URZ ;  /* 0x000000010a0a7899 */ /* 0x000fe400080006ff */
[----:B------:R-:W-:-:S04]  /*06f0*/  UIADD3 UR4, UPT, UPT, -UR4, 0x100000, URZ ;  /* 0x0010000004047890 */ /* 0x000fc8000fffe1ff */
[----:B------:R-:W-:Y:S02]  /*0700*/  USHF.L.U32 UR5, UR4, 0xb, URZ ;  /* 0x0000000b04057899 */ /* 0x000fe400080006ff */
[----:B------:R-:W-:Y:S01]  /*0710*/  USHF.L.U32 UR4, UR4, 0x1, URZ ;  /* 0x0000000104047899 */ /* 0x000fe200080006ff */
[----:B------:R-:W-:Y:S01]  /*0720*/  ELECT P0, URZ, PT ;  /* 0x0000000000ff782f */ /* 0x000fe20003800000 */
[----:B-1----:R-:W-:Y:S01]  /*0730*/  ULEA UR6, UR6, UR7, 0x18 ;  /* 0x0000000706067291 */ /* 0x002fe2000f8ec0ff */
[----:B------:R-:W1:Y:S11]  /*0740*/  FENCE.VIEW.ASYNC.S ;  /* 0x00000000000073c6 */ /* 0x000e760000000000 */
[----:B-1----:R2:W1:Y:S01]  /*0750*/  SYNCS.EXCH.64 URZ, [UR6+0x40], UR10 ;  /* 0x0000400a06ff75b2 */ /* 0x0024620008000100 */
[----:B------:R2:W1:Y:S02]  /*0760*/  SYNCS.EXCH.64 URZ, [UR6+0x48], UR4 ;  /* 0x0000480406ff75b2 */ /* 0x0004640008000100 */
[----:B--2---:R-:W-:Y:S01]  /*0770*/  NOP ;  /* 0x0000000000007918 */ /* 0x004fe20000000000 */
.L_x_10:
[----:B------:R-:W2:Y:S01]  /*0780*/  SHFL.IDX PT, R2, R104, RZ, 0x1f ;  /* 0x00001fff68027589 */ /* 0x000ea200000e0000 */
[----:B------:R-:W-:Y:S01]  /*0790*/  NOP ;  /* 0x0000000000007918 */ /* 0x000fe20000000000 */
[----:B--2---:R-:W-:-:S13]  /*07a0*/  ISETP.NE.AND P0, PT, R2, 0x3, PT ;  /* 0x000000030200780c */ /* 0x004fda0003f05270 */
[----:B------:R-:W-:Y:S05]  /*07b0*/  @P0 BRA `(.L_x_11) ;  /* 0x0000000000300947 */ /* 0x000fea0003800000 */
[----:B-1----:R-:W1:Y:S01]  /*07c0*/  S2UR UR5, SR_CgaCtaId ;  /* 0x00000000000579c3 */ /* 0x002e620000008800 */
        /* <DEDUP_REMOVED lines=8> */
[----:B-1----:R2:W1:Y:S01]  /*0850*/  SYNCS.EXCH.64 URZ, [UR5+0x50], UR6 ;  /* 0x0000500605ff75b2 */ /* 0x0024620008000100 */
[----:B------:R2:W1:Y:S02]  /*0860*/  SYNCS.EXCH.64 URZ, [UR5+0x58], UR6 ;  /* 0x0000580605ff75b2 */ /* 0x0004640008000100 */
[----:B--2---:R-:W-:Y:S01]  /*0870*/  NOP ;  /* 0x0000000000007918 */ /* 0x004fe20000000000 */
.L_x_11:
[----:B------:R-:W2:Y:S01]  /*0880*/  SHFL.IDX PT, R2, R104, RZ, 0x1f ;  /* 0x00001fff68027589 */ /* 0x000ea200000e0000 */
[----:B------:R-:W-:Y:S01]  /*0890*/  NOP ;  /* 0x0000000000007918 */ /* 0x000fe20000000000 */
[----:B--2---:R-:W-:-:S13]  /*08a0*/  ISETP.NE.AND P0, PT, R2, 0x4, PT ;  /* 0x000000040200780c */ /* 0x004fda0003f05270 */
[----:B------:R-:W-:Y:S05]  /*08b0*/  @P0 BRA `(.L_x_12) ;  /* 0x00000000004c0947 */ /* 0x000fea0003800000 */
[----:B-1----:R-:W1:Y:S01]  /*08c0*/  S2UR UR5, SR_CgaCtaId ;  /* 0x00000000000579c3 */ /* 0x002e620000008800 */
[----:B------:R-:W-:Y:S01]  /*08d0*/  UMOV UR7, 0x100 ;  /* 0x0000010000077882 */ /* 0x000fe20000000000 */
[----:B------:R-:W-:Y:S01]  /*08e0*/  UMOV UR6, 0x400 ;  /* 0x0000040000067882 */ /* 0x000fe20000000000 */
[----:B------:R-:W-:Y:S01]  /*08f0*/  USEL UR7, UR7, 0xe0, UP2 ;  /* 0x000000e007077887 */ /* 0x000fe20009000000 */
[----:B------:R-:W-:Y:S01]  /*0900*/  UMOV UR4, 0x1 ;  /* 0x0000000100047882 */ /* 0x000fe20000000000 */
[----:B------:R-:W-:Y:S01]  /*0910*/  ELECT P0, URZ, PT ;  /* 0x0000000000ff782f */ /* 0x000fe20003800000 */
[----:B------:R-:W-:-:S04]  /*0920*/  UIADD3 UR10, UPT, UPT, -UR4, 0x100000, URZ ;  /* 0x00100000040a7890 */ /* 0x000fc8000fffe1ff */
[----:B------:R-:W-:Y:S02]  /*0930*/  USHF.L.U32 UR11, UR10, 0xb, URZ ;  /* 0x0000000b0a0b7899 */ /* 0x000fe400080006ff */
[----:B------:R-:W-:Y:S02]  /*0940*/  USHF.L.U32 UR10, UR10, 0x1, URZ ;  /* 0x000000010a0a7899 */ /* 0x000fe400080006ff */
[----:B-1----:R-:W-:Y:S02]  /*0950*/  ULEA UR5, UR5, UR6, 0x18 ;  /* 0x0000000605057291 */ /* 0x002fe4000f8ec0ff */
[----:B------:R-:W-:-:S04]  /*0960*/  UIADD3 UR6, UPT, UPT, -UR7, 0x100000, URZ ;  /* 0x0010000007067890 */ /* 0x000fc8000fffe1ff */
[----:B------:R-:W-:Y:S02]  /*0970*/  USHF.L.U32 UR7, UR6, 0xb, URZ ;  /* 0x0000000b06077899 */ /* 0x000fe400080006ff */
[----:B------:R-:W-:Y:S01]  /*0980*/  USHF.L.U32 UR6, UR6, 0x1, URZ ;  /* 0x0000000106067899 */ /* 0x000fe200080006ff */
[----:B------:R-:W1:Y:S03]  /*0990*/  FENCE.VIEW.ASYNC.S ;  /* 0x00000000000073c6 */ /* 0x000e660000000000 */
[----:B-1----:R2:W1:Y:S08]  /*09a0*/  SYNCS.EXCH.64 URZ, [UR5+0x60], UR10 ;  /* 0x0000600a05ff75b2 */ /* 0x0024700008000100 */
[----:B------:R2:W1:Y:S01]  /*09b0*/  SYNCS.EXCH.64 URZ, [UR5+0x70], UR6 ;  /* 0x0000700605ff75b2 */ /* 0x0004620008000100 */
[----:B------:R2:W1:Y:S01]  /*09c0*/  SYNCS.EXCH.64 URZ, [UR5+0x68], UR10 ;  /* 0x0000680a05ff75b2 */ /* 0x0004620008000100 */
[----:B------:R2:W1:Y:S02]  /*09d0*/  SYNCS.EXCH.64 URZ, [UR5+0x78], UR6 ;  /* 0x0000780605ff75b2 */ /* 0x0004640008000100 */
[----:B--2---:R-:W-:Y:S01]  /*09e0*/  NOP ;  /* 0x0000000000007918 */ /* 0x004fe20000000000 */
.L_x_12:
        /* <DEDUP_REMOVED lines=18> */
[----:B------:R2:W1:Y:S01]  /*0b10*/  SYNCS.EXCH.64 URZ, [UR6+0xa0], UR4 ;  /* 0x0000a00406ff75b2 */ /* 0x0004620008000100 */
[----:B------:R2:W1:Y:S01]  /*0b20*/  SYNCS.EXCH.64 URZ, [UR6+0x88], UR10 ;  /* 0x0000880a06ff75b2 */ /* 0x0004620008000100 */
[----:B------:R2:W1:Y:S01]  /*0b30*/  SYNCS.EXCH.64 URZ, [UR6+0xa8], UR4 ;  /* 0x0000a80406ff75b2 */ /* 0x0004620008000100 */
[----:B------:R2:W1:Y:S01]  /*0b40*/  SYNCS.EXCH.64 URZ, [UR6+0x90], UR10 ;  /* 0x0000900a06ff75b2 */ /* 0x0004620008000100 */
[----:B------:R2:W1:Y:S01]  /*0b50*/  SYNCS.EXCH.64 URZ, [UR6+0xb0], UR4 ;  /* 0x0000b00406ff75b2 */ /* 0x0004620008000100 */
[----:B------:R2:W1:Y:S01]  /*0b60*/  SYNCS.EXCH.64 URZ, [UR6+0x98], UR10 ;  /* 0x0000980a06ff75b2 */ /* 0x0004620008000100 */
[----:B------:R2:W1:Y:S02]  /*0b70*/  SYNCS.EXCH.64 URZ, [UR6+0xb8], UR4 ;  /* 0x0000b80406ff75b2 */ /* 0x0004640008000100 */
[----:B--2---:R-:W-:Y:S01]  /*0b80*/  NOP ;  /* 0x0000000000007918 */ /* 0x004fe20000000000 */
.L_x_13:
        /* <DEDUP_REMOVED lines=14> */
[----:B------:R2:W1:Y:S01]  /*0c70*/  SYNCS.EXCH.64 URZ, [UR5+0xd0], UR6 ;  /* 0x0000d00605ff75b2 */ /* 0x0004620008000100 */
[----:B------:R2:W1:Y:S01]  /*0c80*/  SYNCS.EXCH.64 URZ, [UR5+0xc8], UR6 ;  /* 0x0000c80605ff75b2 */ /* 0x0004620008000100 */
[----:B------:R2:W1:Y:S02]  /*0c90*/  SYNCS.EXCH.64 URZ, [UR5+0xd8], UR6 ;  /* 0x0000d80605ff75b2 */ /* 0x0004640008000100 */
[----:B--2---:R-:W-:Y:S01]  /*0ca0*/  NOP ;  /* 0x0000000000007918 */ /* 0x004fe20000000000 */
.L_x_14:
[----:B-1----:R-:W1:Y:S01]  /*0cb0*/  S2UR UR5, SR_CTAID.X ;  /* 0x00000000000579c3 */ /* 0x002e620000002500 */
[----:B------:R-:W-:-:S05]  /*0cc0*/  CS2R.32 R97, SR_CgaSize ;  /* 0x0000000000617805 */ /* 0x000fca0000008a00 */
[----:B------:R-:W-:-:S05]  /*0cd0*/  IMAD R97, R97, -0xa0, RZ ;  /* 0xffffff6061617824 */ /* 0x000fca00078e02ff */
[----:B------:R-:W-:-:S14]  /*0ce0*/  R2UR UR7, R97 ;  /* 0x00000000610772ca */ /* 0x000fdc00000e0000 */
[----:B------:R-:W2:Y:S01]  /*0cf0*/  LDCU UR7, c[0x0][UR7+0x2b0] ;  /* 0x00005600070777ac */ /* 0x000ea20008000800 */
[----:B------:R-:W-:Y:S01]  /*0d00*/  NOP ;  /* 0x0000000000007918 */ /* 0x000fe20000000000 */
[----:B------:R-:W-:-:S05]  /*0d10*/  CS2R.32 R97, SR_CgaSize ;  /* 0x0000000000617805 */ /* 0x000fca0000008a00 */
[----:B------:R-:W-:-:S05]  /*0d20*/  IMAD R97, R97, -0xa0, RZ ;  /* 0xffffff6061617824 */ /* 0x000fca00078e02ff */
[----:B------:R-:W-:-:S14]  /*0d30*/  R2UR UR6, R97 ;  /* 0x00000000610672ca */ /* 0x000fdc00000e0000 */
[----:B------:R-:W3:Y:S01]  /*0d40*/  LDCU UR6, c[0x0][UR6+0x2b4] ;  /* 0x00005680060677ac */ /* 0x000ee20008000800 */
[----:B------:R-:W4:Y:S08]  /*0d50*/  S2UR UR4, SR_CTAID.Y ;  /* 0x00000000000479c3 */ /* 0x000f300000002600 */
[----:B------:R-:W3:Y:S01]  /*0d60*/  LDC R9, c[0x0][0xb24] ;  /* 0x0002c900ff097b82 */ /* 0x000ee20000000800 */
[----:B-1----:R-:W-:-:S02]  /*0d70*/  I2FP.F32.U32 R5, UR5 ;  /* 0x0000000500057c45 */ /* 0x002fc40008201000 */
[----:B------:R-:W-:-:S05]  /*0d80*/  CS2R.32 R3, SR_CgaSize ;  /* 0x0000000000037805 */ /* 0x000fca0000008a00 */
[----:B------:R-:W-:-:S06]  /*0d90*/  IMAD R3, R3, -0xa0, RZ ;  /* 0xffffff6003037824 */ /* 0x000fcc00078e02ff */
[----:B------:R-:W1:Y:S01]  /*0da0*/  LDC R3, c[0x0][R3+0x2a0] ;  /* 0x0000a80003037b82 */ /* 0x000e620000000800 */
[----:B------:R-:W-:Y:S01]  /*0db0*/  MOV R97, UR5 ;  /* 0x0000000500617c02 */ /* 0x000fe20008000f00 */
[----:B--2---:R-:W-:Y:S01]  /*0dc0*/  FMUL R5, R5, UR7 ;  /* 0x0000000705057c20 */ /* 0x004fe20008400000 */
[----:B----4-:R-:W-:Y:S02]  /*0dd0*/  I2FP.F32.U32 R4, UR4 ;  /* 0x0000000400047c45 */ /* 0x010fe40008201000 */
[----:B------:R-:W-:-:S05]  /*0de0*/  CS2R.32 R2, SR_CgaSize ;  /* 0x0000000000027805 */ /* 0x000fca0000008a00 */
[----:B------:R-:W-:-:S06]  /*0df0*/  IMAD R2, R2, -0xa0, RZ ;  /* 0xffffff6002027824 */ /* 0x000fcc00078e02ff */
[----:B------:R-:W2:Y:S01]  /*0e00*/  LDC R2, c[0x0][R2+0x2a4] ;  /* 0x0000a90002027b82 */ /* 0x000ea20000000800 */
[----:B------:R-:W4:Y:S01]  /*0e10*/  F2I.U32.TRUNC.NTZ R90, R5 ;  /* 0x00000005005a7305 */ /* 0x000f22000020f000 */
[----:B------:R-:W-:Y:S01]  /*0e20*/  MOV R91, UR4 ;  /* 0x00000004005b7c02 */ /* 0x000fe20008000f00 */
[----:B---3--:R-:W-:-:S05]  /*0e30*/  FMUL R4, R4, UR6 ;  /* 0x0000000604047c20 */ /* 0x008fca0008400000 */
[----:B------:R-:W-:Y:S01]  /*0e40*/  BAR.SYNC.DEFER_BLOCKING 0x0 ;  /* 0x0000000000007b1d */ /* 0x000fe20000010000 */
[----:B------:R-:W-:-:S05]  /*0e50*/  ISETP.GE.AND P0, PT, R9, 0x1, PT ;  /* 0x000000010900780c */ /* 0x000fca0003f06270 */
[----:B------:R-:W3:Y:S02]  /*0e60*/  F2I.U32.TRUNC.NTZ R79, R4 ;  /* 0x00000004004f7305 */ /* 0x000ee4000020f000 */
[----:B------:R-:W2:Y:S01]  /*0e70*/  S2UR UR36, SR_CTAID.Z ;  /* 0x00000000002479c3 */ /* 0x000ea20000002700 */
[----:B----4-:R-:W-:-:S05]  /*0e80*/  IADD3 R90, PT, PT, -R90, RZ, RZ ;  /* 0x000000ff5a5a7210 */ /* 0x010fca0007ffe1ff */
[----:B-1----:R-:W-:Y:S01]  /*0e90*/  IMAD R90, R3, R90, UR5 ;  /* 0x00000005035a7e24 */ /* 0x002fe2000f8e025a */
[----:B---3--:R-:W-:-:S05]  /*0ea0*/  IADD3 R79, PT, PT, -R79, RZ, RZ ;  /* 0x000000ff4f4f7210 */ /* 0x008fca0007ffe1ff */
[----:B--2---:R-:W-:Y:S01]  /*0eb0*/  IMAD R79, R2, R79, UR4 ;  /* 0x00000004024f7e24 */ /* 0x004fe2000f8e024f */
[----:B------:R-:W-:Y:S06]  /*0ec0*/  @!P0 BRA `(.L_x_15) ;  /* 0x0000000000b88947 */ /* 0x000fec0003800000 */
[----:B------:R-:W1:Y:S01]  /*0ed0*/  LDC.64 R4, c[0x0][0xb18] ;  /* 0x0002c600ff047b82 */ /* 0x000e620000000a00 */
[----:B------:R-:W-:-:S07]  /*0ee0*/  ISETP.NE.AND P0, PT, R9, 0x1, PT ;  /* 0x000000010900780c */ /* 0x000fce0003f05270 */
[----:B------:R-:W2:Y:S08]  /*0ef0*/  LDC R10, c[0x0][0xb0c] ;  /* 0x0002c300ff0a7b82 */ /* 0x000eb00000000800 */
[----:B------:R-:W3:Y:S08]  /*0f00*/  LDC R11, c[0x0][0x370] ;  /* 0x0000dc00ff0b7b82 */ /* 0x000ef00000000800 */
[----:B------:R-:W4:Y:S01]  /*0f10*/  LDC R12, c[0x0][0x374] ;  /* 0x0000dd00ff0c7b82 */ /* 0x000f220000000800 */
[----:B-1----:R-:W-:-:S07]  /*0f20*/  ISETP.NE.AND P1, PT, R4, 0x1, PT ;  /* 0x000000010400780c */ /* 0x002fce0003f25270 */
[----:B------:R-:W3:Y:S01]  /*0f30*/  LDC.64 R6, c[0x0][0xb10] ;  /* 0x0002c400ff067b82 */ /* 0x000ee20000000a00 */
[----:B--2---:R-:W-:-:S07]  /*0f40*/  ISETP.NE.AND P2, PT, R10, 0x1, PT ;  /* 0x000000010a00780c */ /* 0x004fce0003f45270 */
[----:B------:R-:W1:Y:S08]  /*0f50*/  LDC R8, c[0x0][0xb20] ;  /* 0x0002c800ff087b82 */ /* 0x000e700000000800 */
[----:B------:R-:W2:Y:S01]  /*0f60*/  LDC.64 R2, c[0x0][0xb28] ;  /* 0x0002ca00ff027b82 */ /* 0x000ea20000000a00 */
[----:B----4-:R-:W-:-:S04]  /*0f70*/  IMAD.HI.U32 R13, R12, R5, RZ ;  /* 0x000000050c0d7227 */ /* 0x010fc800078e00ff */
[----:B------:R-:W-:-:S04]  /*0f80*/  IMAD.HI.U32 R5, R91, R5, RZ ;  /* 0x000000055b057227 */ /* 0x000fc800078e00ff */
[----:B---3--:R-:W-:-:S04]  /*0f90*/  IMAD.HI.U32 R14, R11, R6, RZ ;  /* 0x000000060b0e7227 */ /* 0x008fc800078e00ff */
[----:B------:R-:W-:Y:S01]  /*0fa0*/  IMAD.HI.U32 R16, R97, R6, RZ ;  /* 0x0000000661107227 */ /* 0x000fe200078e00ff */
[-C--:B------:R-:W-:Y:S02]  /*0fb0*/  @P2 SHF.R.U32.HI R11, RZ, R7.reuse, R14 ;  /* 0x00000007ff0b2219 */ /* 0x080fe4000001160e */
[-C--:B-1----:R-:W-:Y:S02]  /*0fc0*/  @P1 SHF.R.U32.HI R12, RZ, R8.reuse, R13 ;  /* 0x00000008ff0c1219 */ /* 0x082fe4000001160d */
[----:B------:R-:W-:Y:S02]  /*0fd0*/  SHF.R.U32.HI R8, RZ, R8, R5 ;  /* 0x00000008ff087219 */ /* 0x000fe40000011605 */
[----:B------:R-:W-:Y:S02]  /*0fe0*/  SHF.R.U32.HI R16, RZ, R7, R16 ;  /* 0x00000007ff107219 */ /* 0x000fe40000011610 */
[----:B------:R-:W-:Y:S01]  /*0ff0*/  SEL R5, R91, R8, !P1 ;  /* 0x000000085b057207 */ /* 0x000fe20004800000 */
[----:B--2---:R-:W-:Y:S01]  /*1000*/  IMAD.HI.U32 R14, R12, R2, RZ ;  /* 0x000000020c0e7227 */ /* 0x004fe200078e00ff */
[----:B------:R-:W-:-:S03]  /*1010*/  SEL R7, R97, R16, !P2 ;  /* 0x0000001061077207 */ /* 0x000fc60005000000 */
[----:B------:R-:W-:Y:S01]  /*1020*/  IMAD.HI.U32 R6, R11, R2, RZ ;  /* 0x000000020b067227 */ /* 0x000fe200078e00ff */
[----:B------:R-:W-:-:S04]  /*1030*/  @P0 SHF.R.U32.HI R12, RZ, R3, R14 ;  /* 0x00000003ff0c0219 */ /* 0x000fc8000001160e */
[----:B------:R-:W-:Y:S01]  /*1040*/  @P0 SHF.R.U32.HI R11, RZ, R3, R6 ;  /* 0x00000003ff0b0219 */ /* 0x000fe20000011606 */
[----:B------:R-:W-:-:S04]  /*1050*/  IMAD R12, R12, R9, RZ ;  /* 0x000000090c0c7224 */ /* 0x000fc800078e02ff */
[----:B------:R-:W-:Y:S01]  /*1060*/  IMAD R6, R11, R9, RZ ;  /* 0x000000090b067224 */ /* 0x000fe200078e02ff */
[----:B------:R-:W-:-:S04]  /*1070*/  ISETP.GE.AND P1, PT, R5, R12, PT ;  /* 0x0000000c0500720c */ /* 0x000fc80003f26270 */
[----:B------:R-:W-:Y:S01]  /*1080*/  ISETP.GE.OR P1, PT, R7, R6, P1 ;  /* 0x000000060700720c */ /* 0x000fe20000f26670 */
[----:B------:R-:W-:-:S05]  /*1090*/  IMAD.HI.U32 R6, R5, R2, RZ ;  /* 0x0000000205067227 */ /* 0x000fca00078e00ff */
[----:B------:R-:W-:-:S04]  /*10a0*/  SHF.R.U32.HI R6, RZ, R3, R6 ;  /* 0x00000003ff067219 */ /* 0x000fc80000011606 */
[----:B------:R-:W-:-:S03]  /*10b0*/  SEL R6, R5, R6, !P0 ;  /* 0x0000000605067207 */ /* 0x000fc60004000000 */
[----:B------:R-:W-:Y:S01]  /*10c0*/  @!P1 IMAD.HI.U32 R8, R7, R2, RZ ;  /* 0x0000000207089227 */ /* 0x000fe200078e00ff */
[----:B------:R-:W-:-:S04]  /*10d0*/  IADD3 R2, PT, PT, -R6, RZ, RZ ;  /* 0x000000ff06027210 */ /* 0x000fc80007ffe1ff */
[----:B------:R-:W-:Y:S01]  /*10e0*/  @!P1 SHF.R.U32.HI R8, RZ, R3, R8 ;  /* 0x00000003ff089219 */ /* 0x000fe20000011608 */
[----:B------:R-:W-:-:S03]  /*10f0*/  IMAD R2, R9, R2, R5 ;  /* 0x0000000209027224 */ /* 0x000fc600078e0205 */
[----:B------:R-:W-:Y:S02]  /*1100*/  @!P1 SEL R3, R7, R8, !P0 ;  /* 0x0000000807039207 */ /* 0x000fe40004000000 */
[----:B------:R-:W-:-:S03]  /*1110*/  IADD3 R8, PT, PT, -R5, RZ, RZ ;  /* 0x000000ff05087210 */ /* 0x000fc60007ffe1ff */
[--C-:B------:R-:W-:Y:S02]  /*1120*/  @!P1 IMAD.IADD R6, R6, 0x1, -R3.reuse ;  /* 0x0000000106069824 */ /* 0x100fe400078e0a03 */
[----:B------:R-:W-:Y:S01]  /*1130*/  @!P1 IMAD R3, R2, R11, R3 ;  /* 0x0000000b02039224 */ /* 0x000fe200078e0203 */
[----:B------:R-:W-:Y:S01]  /*1140*/  IADD3 R2, PT, PT, -R7, RZ, RZ ;  /* 0x000000ff07027210 */ /* 0x000fe20007ffe1ff */
[----:B------:R-:W-:Y:S02]  /*1150*/  @!P1 IMAD R5, R6, R9, R7 ;  /* 0x0000000906059224 */ /* 0x000fe400078e0207 */
[----:B------:R-:W-:Y:S02]  /*1160*/  IMAD R8, R4, R8, R91 ;  /* 0x0000000804087224 */ /* 0x000fe400078e025b */
[----:B------:R-:W-:Y:S02]  /*1170*/  @!P1 IMAD.MOV.U32 R7, RZ, RZ, R3 ;  /* 0x000000ffff079224 */ /* 0x000fe400078e0003 */
[----:B------:R-:W-:-:S02]  /*1180*/  IMAD R2, R10, R2, R97 ;  /* 0x000000020a027224 */ /* 0x000fc400078e0261 */
[----:B------:R-:W-:Y:S02]  /*1190*/  IMAD R91, R5, R4, R8 ;  /* 0x00000004055b7224 */ /* 0x000fe400078e0208 */
[----:B------:R-:W-:Y:S02]  /*11a0*/  IMAD R97, R7, R10, R2 ;  /* 0x0000000a07617224 */ /* 0x000fe400078e0202 */
.L_x_15:
[----:B------:R-:W1:Y:S01]  /*11b0*/  LDCU UR4, c[0x0][0xb30] ;  /* 0x00016600ff0477ac */ /* 0x000e620008000800 */
[----:B------:R-:W2:Y:S08]  /*11c0*/  S2UR UR37, SR_CgaCtaId ;  /* 0x00000000002579c3 */ /* 0x000eb00000008800 */
[----:B------:R-:W3:Y:S01]  /*11d0*/  LDC R40, c[0x0][0xb24] ;  /* 0x0002c900ff287b82 */ /* 0x000ee20000000800 */
[----:B-1----:R-:W-:-:S09]  /*11e0*/  UISETP.NE.AND UP1, UPT, UR4, 0x1, UPT ;  /* 0x000000010400788c */ /* 0x002fd2000bf25270 */
[----:B--2---:R-:W-:Y:S05]  /*11f0*/  BRA.U UP1, `(.L_x_16) ;  /* 0x0000000101407547 */ /* 0x004fea000b800000 */
[----:B------:R-:W1:Y:S08]  /*1200*/  LDC.64 R4, c[0x0][0xb10] ;  /* 0x0002c400ff047b82 */ /* 0x000e700000000a00 */
[----:B------:R-:W2:Y:S08]  /*1210*/  LDC.64 R2, c[0x0][0xb18] ;  /* 0x0002c600ff027b82 */ /* 0x000eb00000000a00 */
[----:B------:R-:W4:Y:S08]  /*1220*/  LDC R6, c[0x0][0xb20] ;  /* 0x0002c800ff067b82 */ /* 0x000f300000000800 */
[----:B------:R-:W3:Y:S01]  /*1230*/  LDC R8, c[0x0][0xb0c] ;  /* 0x0002c300ff087b82 */ /* 0x000ee20000000800 */
[----:B-1----:R-:W-:-:S05]  /*1240*/  IMAD.HI.U32 R4, R97, R4, RZ ;  /* 0x0000000461047227 */ /* 0x002fca00078e00ff */
[----:B------:R-:W-:Y:S01]  /*1250*/  SHF.R.U32.HI R4, RZ, R5, R4 ;  /* 0x00000005ff047219 */ /* 0x000fe20000011604 */
[----:B--2---:R-:W-:Y:S01]  /*1260*/  IMAD.HI.U32 R3, R91, R3, RZ ;  /* 0x000000035b037227 */ /* 0x004fe200078e00ff */
[----:B------:R-:W-:-:S04]  /*1270*/  ISETP.NE.AND P0, PT, R2, 0x1, PT ;  /* 0x000000010200780c */ /* 0x000fc80003f05270 */
[----:B----4-:R-:W-:-:S04]  /*1280*/  SHF.R.U32.HI R6, RZ, R6, R3 ;  /* 0x00000006ff067219 */ /* 0x010fc80000011603 */
[----:B------:R-:W-:Y:S02]  /*1290*/  SEL R3, R91, R6, !P0 ;  /* 0x000000065b037207 */ /* 0x000fe40004000000 */
[----:B---3--:R-:W-:-:S04]  /*12a0*/  ISETP.NE.AND P1, PT, R8, 0x1, PT ;  /* 0x000000010800780c */ /* 0x008fc80003f25270 */
[----:B------:R-:W-:-:S05]  /*12b0*/  SEL R4, R97, R4, !P1 ;  /* 0x0000000461047207 */ /* 0x000fca0004800000 */
[----:B------:R-:W-:Y:S02]  /*12c0*/  IMAD.IADD R5, R3, 0x1, -R4 ;  /* 0x0000000103057824 */ /* 0x000fe400078e0a04 */
[----:B------:R-:W-:Y:S02]  /*12d0*/  IMAD.IADD R3, R4, 0x1, -R3 ;  /* 0x0000000104037824 */ /* 0x000fe400078e0a03 */
[----:B------:R-:W-:Y:S02]  /*12e0*/  IMAD R97, R5, R8, R97 ;  /* 0x0000000805617224 */ /* 0x000fe400078e0261 */
[----:B------:R-:W-:-:S07]  /*12f0*/  IMAD R91, R3, R2, R91 ;  /* 0x00000002035b7224 */ /* 0x000fce00078e025b */
.L_x_16:
[----:B------:R-:W-:Y:S01]  /*1300*/  BAR.SYNC.DEFER_BLOCKING 0x0 ;  /* 0x0000000000007b1d */ /* 0x000fe20000010000 */
[----:B------:R-:W-:Y:S01]  /*1310*/  UISETP.NE.AND UP1, UPT, UR8, 0x2, UPT ;  /* 0x000000020800788c */ /* 0x000fe2000bf25270 */
[----:B------:R-:W-:Y:S02]  /*1320*/  ISETP.NE.OR P5, PT, R0, 0x2, !P5 ;  /* 0x000000020000780c */ /* 0x000fe40006fa5670 */
[----:B------:R-:W-:-:S06]  /*1330*/  LOP3.LUT R2, R101, 0x1f, RZ, 0xc0, !PT ;  /* 0x0000001f65027812 */ /* 0x000fcc00078ec0ff */
[----:B------:R-:W-:Y:S05]  /*1340*/  BRA.U UP1, `(.L_x_17) ;  /* 0x0000001101547547 */ /* 0x000fea000b800000 */
[----:B------:R-:W1:Y:S01]  /*1350*/  LDCU UR13, c[0x0][0x38c] ;  /* 0x00007180ff0d77ac */ /* 0x000e620008000800 */
[----:B------:R-:W2:Y:S01]  /*1360*/  LDC R9, c[0x0][0x370] ;  /* 0x0000dc00ff097b82 */ /* 0x000ea20000000800 */
[----:B------:R-:W-:Y:S01]  /*1370*/  PLOP3.LUT P1, PT, PT, PT, UP2, 0x80, 0x8 ;  /* 0x000000000008781c */ /* 0x000fe20003f2f028 */
[----:B------:R-:W-:Y:S01]  /*1380*/  IMAD.MOV.U32 R15, RZ, RZ, 0x1 ;  /* 0x00000001ff0f7424 */ /* 0x000fe200078e00ff */
[----:B------:R-:W-:Y:S01]  /*1390*/  ISETP.EQ.OR P4, PT, R2, RZ, P5 ;  /* 0x000000ff0200720c */ /* 0x000fe20002f82670 */
[----:B------:R-:W-:Y:S01]  /*13a0*/  IMAD.MOV.U32 R14, RZ, RZ, RZ ;  /* 0x000000ffff0e7224 */ /* 0x000fe200078e00ff */
[----:B------:R-:W-:Y:S02]  /*13b0*/  PLOP3.LUT P1, PT, P1, PT, PT, 0x8, 0x80 ;  /* 0x000000000080781c */ /* 0x000fe40000f2e170 */
[----:B------:R-:W-:Y:S01]  /*13c0*/  CS2R R12, SRZ ;  /* 0x00000000000c7805 */ /* 0x000fe2000001ff00 */
[----:B------:R-:W-:Y:S01]  /*13d0*/  IMAD.MOV.U32 R10, RZ, RZ, 0x1 ;  /* 0x00000001ff0a7424 */ /* 0x000fe200078e00ff */
[----:B------:R-:W4:Y:S01]  /*13e0*/  LDC R0, c[0x0][0x374] ;  /* 0x0000dd00ff007b82 */ /* 0x000f220000000800 */
[----:B------:R-:W2:Y:S01]  /*13f0*/  LDCU.64 UR22, c[0x0][0x348] ;  /* 0x00006900ff1677ac */ /* 0x000ea20008000a00 */
[----:B------:R-:W-:Y:S01]  /*1400*/  UMOV UR6, URZ ;  /* 0x000000ff00067c82 */ /* 0x000fe20008000000 */
[----:B-1----:R-:W-:-:S04]  /*1410*/  UIADD3 UR5, UPT, UPT, UR13, 0x1f, URZ ;  /* 0x0000001f0d057890 */ /* 0x002fc8000fffe0ff */
[----:B------:R-:W-:-:S04]  /*1420*/  USHF.R.S32.HI UR4, URZ, 0x1f, UR5 ;  /* 0x0000001fff047899 */ /* 0x000fc80008011405 */
[----:B------:R-:W-:-:S04]  /*1430*/  ULEA.HI UR4, UR4, UR5, URZ, 0x5 ;  /* 0x0000000504047291 */ /* 0x000fc8000f8f28ff */
[----:B------:R-:W-:Y:S02]  /*1440*/  USHF.R.S32.HI UR15, URZ, 0x5, UR4 ;  /* 0x00000005ff0f7899 */ /* 0x000fe40008011404 */
[----:B------:R-:W-:Y:S02]  /*1450*/  UIADD3 UR4, UPT, UPT, UR13, -0x1, URZ ;  /* 0xffffffff0d047890 */ /* 0x000fe4000fffe0ff */
[----:B------:R-:W-:Y:S02]  /*1460*/  UISETP.LT.U32.AND UP0, UPT, UR15, 0x4, UPT ;  /* 0x000000040f00788c */ /* 0x000fe4000bf01070 */
[----:B------:R-:W-:Y:S02]  /*1470*/  UISETP.GE.U32.AND UP1, UPT, UR4, -0x3f, UPT ;  /* 0xffffffc10400788c */ /* 0x000fe4000bf26070 */
[----:B------:R-:W-:Y:S02]  /*1480*/  USEL UR14, UR15, 0x4, UP0 ;  /* 0x000000040f0e7887 */ /* 0x000fe40008000000 */
[----:B------:R-:W-:-:S02]  /*1490*/  UIADD3 UR13, UPT, UPT, UR13, 0x3e, URZ ;  /* 0x0000003e0d0d7890 */ /* 0x000fc4000fffe0ff */
[----:B------:R-:W-:Y:S02]  /*14a0*/  UIADD3 UR5, UPT, UPT, UR14, -0x1, URZ ;  /* 0xffffffff0e057890 */ /* 0x000fe4000fffe0ff */
[----:B------:R-:W-:-:S03]  /*14b0*/  UIADD3 UR7, UPT, UPT, UR15, -UR14, URZ ;  /* 0x8000000e0f077290 */ /* 0x000fc6000fffe0ff */
[----:B------:R-:W-:-:S04]  /*14c0*/  @UP1 UIADD3 UR5, UPT, UPT, UR14, URZ, URZ ;  /* 0x000000ff0e051290 */ /* 0x000fc8000fffe0ff */
[----:B--2---:R-:W-:-:S12]  /*14d0*/  UIADD3 UR5, UPT, UPT, UR5, 0x1, URZ ;  /* 0x0000000105057890 */ /* 0x004fd8000fffe0ff */
.L_x_35:
[----:B------:R-:W-:Y:S01]  /*14e0*/  UISETP.NE.AND UP0, UPT, UR37, URZ, UPT ;  /* 0x000000ff2500728c */ /* 0x000fe2000bf05270 */
[----:B------:R-:W1:Y:S08]  /*14f0*/  S2UR UR37, SR_CgaCtaId ;  /* 0x00000000002579c3 */ /* 0x000e700000008800 */
[----:B------:R-:W-:Y:S05]  /*1500*/  BRA.U UP0, `(.L_x_18) ;  /* 0x0000000100347547 */ /* 0x000fea000b800000 */
[----:B------:R-:W2:Y:S01]  /*1510*/  S2R R2, SR_CgaCtaId ;  /* 0x0000000000027919 */ /* 0x000ea20000008800 */
[----:B------:R-:W-:-:S04]  /*1520*/  MOV R3, 0x400 ;  /* 0x0000040000037802 */ /* 0x000fc80000000f00 */
[----:B--2---:R-:W-:Y:S02]  /*1530*/  LEA R3, R2, R3, 0x18 ;  /* 0x0000000302037211 */ /* 0x004fe400078ec0ff */
[----:B------:R-:W-:-:S03]  /*1540*/  SHF.L.U32 R2, R10, 0x1f, RZ ;  /* 0x0000001f0a027819 */ /* 0x000fc600000006ff */
[----:B------:R-:W-:-:S04]  /*1550*/  IMAD R3, R12, 0x8, R3 ;  /* 0x000000080c037824 */ /* 0x000fc800078e0203 */
[----:B------:R-:W2:Y:S02]  /*1560*/  SYNCS.PHASECHK.TRANS64.TRYWAIT P0, [R3+URZ+0xd0], R2 ;  /* 0x0000d002030075a7 */ /* 0x000ea400080011ff */
[----:B--2---:R-:W-:Y:S05]  /*1570*/  @!P0 BRA `(.L_x_19) ;  /* 0x0000004800a48947 */ /* 0x004fea0003800000 */
.L_x_95:
[----:B------:R-:W-:Y:S01]  /*1580*/  VIADD R12, R12, 0x1 ;  /* 0x000000010c0c7836 */ /* 0x000fe20000000000 */
[----:B------:R2:W-:Y:S04]  /*1590*/  SYNCS.ARRIVE.TRANS64.A1T0 RZ, [R3+URZ+0xc0], RZ ;  /* 0x0000c0ff03ff79a7 */ /* 0x0005e800081000ff */
[----:B------:R-:W-:-:S04]  /*15a0*/  ISETP.NE.AND P0, PT, R12, 0x2, PT ;  /* 0x000000020c00780c */ /* 0x000fc80003f05270 */
[----:B------:R-:W-:Y:S02]  /*15b0*/  SEL R12, R12, RZ, P0 ;  /* 0x000000ff0c0c7207 */ /* 0x000fe40000000000 */
[----:B--2---:R-:W-:-:S04]  /*15c0*/  SEL R3, RZ, 0x1, P0 ;  /* 0x00000001ff037807 */ /* 0x004fc80000000000 */
[----:B------:R-:W-:-:S07]  /*15d0*/  LOP3.LUT R10, R10, R3, RZ, 0x3c, !PT ;  /* 0x000000030a0a7212 */ /* 0x000fce00078e3cff */
.L_x_18:
[----:B------:R-:W-:Y:S01]  /*15e0*/  UMOV UR4, 0x400 ;  /* 0x0000040000047882 */ /* 0x000fe20000000000 */
[----:B------:R-:W-:Y:S01]  /*15f0*/  SHF.L.U32 R2, R15, 0x1f, RZ ;  /* 0x0000001f0f027819 */ /* 0x000fe200000006ff */
[----:B-1----:R-:W-:Y:S01]  /*1600*/  ULEA UR4, UR37, UR4, 0x18 ;  /* 0x0000000425047291 */ /* 0x002fe2000f8ec0ff */
[----:B------:R-:W-:Y:S01]  /*1610*/  R2UR UR35, R97 ;  /* 0x00000000612372ca */ /* 0x000fe200000e0000 */
[----:B------:R-:W-:Y:S01]  /*1620*/  UISETP.GE.U32.AND UP0, UPT, UR13, 0x3f, UPT ;  /* 0x0000003f0d00788c */ /* 0x000fe2000bf06070 */
[----:B------:R-:W-:Y:S01]  /*1630*/  R2UR UR11, R91 ;  /* 0x000000005b0b72ca */ /* 0x000fe200000e0000 */
[----:B------:R-:W-:Y:S01]  /*1640*/  ULEA UR8, UR6, UR4, 0x3 ;  /* 0x0000000406087291 */ /* 0x000fe2000f8e18ff */
[----:B------:R-:W-:-:S08]  /*1650*/  UMOV UR24, URZ ;  /* 0x000000ff00187c82 */ /* 0x000fd00008000000 */
[----:B------:R1:W2:Y:S01]  /*1660*/  SYNCS.PHASECHK.TRANS64.TRYWAIT P0, [UR8+0x20], R2 ;  /* 0x00002002ff0075a7 */ /* 0x0002a20008001108 */
[----:B------:R-:W-:Y:S02]  /*1670*/  USHF.L.U32 UR35, UR35, 0x6, URZ ;  /* 0x0000000623237899 */ /* 0x000fe400080006ff */
[----:B------:R-:W-:Y:S01]  /*1680*/  USHF.L.U32 UR11, UR11, 0x6, URZ ;  /* 0x000000060b0b7899 */ /* 0x000fe200080006ff */
[----:B------:R-:W-:Y:S11]  /*1690*/  BRA.U !UP0, `(.L_x_20) ;  /* 0x0000000108a47547 */ /* 0x000ff6000b800000 */
[----:B------:R-:W-:Y:S01]  /*16a0*/  UMOV UR16, URZ ;  /* 0x000000ff00107c82 */ /* 0x000fe20008000000 */
[----:B------:R-:W-:-:S05]  /*16b0*/  UMOV UR17, UR6 ;  /* 0x0000000600117c82 */ /* 0x000fca0008000000 */
.L_x_25:
[----:B-1----:R-:W-:Y:S01]  /*16c0*/  ULEA UR33, UR17, UR4, 0x3 ;  /* 0x0000000411217291 */ /* 0x002fe2000f8e18ff */
[----:B--2---:R-:W-:Y:S01]  /*16d0*/  @!P5 MOV R3, 0x1000 ;  /* 0x000010000003d802 */ /* 0x004fe20000000f00 */
[----:B--2---:R-:W-:Y:S10]  /*16e0*/  @P0 BRA `(.L_x_21) ;  /* 0x00000000000c0947 */ /* 0x004ff40003800000 */
[----:B------:R-:W-:-:S04]  /*16f0*/  SHF.L.U32 R5, R15, 0x1f, RZ ;  /* 0x0000001f0f057819 */ /* 0x000fc800000006ff */
[----:B------:R-:W2:Y:S02]  /*1700*/  SYNCS.PHASECHK.TRANS64.TRYWAIT P0, [UR33+0x20], R5 ;  /* 0x00002005ff0075a7 */ /* 0x000ea40008001121 */
[----:B--2---:R-:W-:Y:S05]  /*1710*/  @!P0 BRA `(.L_x_22) ;  /* 0x0000004800508947 */ /* 0x004fea0003800000 */
.L_x_21:
[----:B------:R2:W-:Y:S01]  /*1720*/  @!P5 SYNCS.ARRIVE.TRANS64 RZ, [UR33], R3 ;  /* 0x00000003ffffd9a7 */ /* 0x0005e20008000021 */
[----:B------:R-:W-:Y:S04]  /*1730*/  BSSY.RECONVERGENT B0, `(.L_x_23) ;  /* 0x0000003000007945 */ /* 0x000fe80003800200 */
[----:B------:R-:W-:Y:S05]  /*1740*/  @P4 BRA `(.L_x_24) ;  /* 0x0000000000044947 */ /* 0x000fea0003800000 */
[----:B------:R-:W-:Y:S05]  /*1750*/  BPT.TRAP 0x1 ;  /* 0x000000040000795c */ /* 0x000fea0000300000 */
.L_x_24:
[----:B------:R-:W-:Y:S05]  /*1760*/  BSYNC.RECONVERGENT B0 ;  /* 0x0000000000007941 */ /* 0x000fea0003800200 */
.L_x_23:
[----:B------:R-:W-:Y:S02]  /*1770*/  UIADD3 UR6, UPT, UPT, UR17, 0x1, URZ ;  /* 0x0000000111067890 */ /* 0x000fe4000fffe0ff */
[----:B------:R-:W-:Y:S02]  /*1780*/  UIADD3 UR26, UP1, UPT, UR22, 0x80, URZ ;  /* 0x00000080161a7890 */ /* 0x000fe4000ff3e0ff */
[----:B------:R-:W-:Y:S02]  /*1790*/  UISETP.NE.AND UP0, UPT, UR6, 0x4, UPT ;  /* 0x000000040600788c */ /* 0x000fe4000bf05270 */
[----:B------:R-:W-:Y:S02]  /*17a0*/  USHF.L.U32 UR34, UR16, 0x5, URZ ;  /* 0x0000000510227899 */ /* 0x000fe400080006ff */
[----:B------:R-:W-:Y:S02]  /*17b0*/  USEL UR9, URZ, 0x1, UP0 ;  /* 0x00000001ff097887 */ /* 0x000fe40008000000 */
[----:B------:R-:W-:-:S02]  /*17c0*/  USEL UR6, UR6, URZ, UP0 ;  /* 0x000000ff06067287 */ /* 0x000fc40008000000 */
[----:B------:R-:W-:Y:S02]  /*17d0*/  UIADD3 UR20, UP0, UPT, UR22, 0x180, URZ ;  /* 0x0000018016147890 */ /* 0x000fe4000ff1e0ff */
[----:B------:R-:W-:Y:S01]  /*17e0*/  ULEA UR8, UR6, UR4, 0x3 ;  /* 0x0000000406087291 */ /* 0x000fe2000f8e18ff */
[----:B------:R-:W-:Y:S01]  /*17f0*/  LOP3.LUT R15, R15, UR9, RZ, 0x3c, !PT ;  /* 0x000000090f0f7c12 */ /* 0x000fe2000f8e3cff */
[----:B------:R-:W-:Y:S02]  /*1800*/  UIADD3.X UR27, UPT, UPT, URZ, UR23, URZ, UP1, !UPT ;  /* 0x00000017ff1b7290 */ /* 0x000fe40008ffe4ff */
[----:B------:R-:W-:Y:S01]  /*1810*/  UIADD3.X UR21, UPT, UPT, URZ, UR23, URZ, UP0, !UPT ;  /* 0x00000017ff157290 */ /* 0x000fe200087fe4ff */
[----:B-1----:R-:W-:Y:S01]  /*1820*/  SHF.L.U32 R2, R15, 0x1f, RZ ;  /* 0x0000001f0f027819 */ /* 0x002fe200000006ff */
[----:B------:R-:W-:Y:S01]  /*1830*/  UMOV UR18, 0x0 ;  /* 0x0000000000127882 */ /* 0x000fe20000000000 */
[----:B------:R-:W-:Y:S01]  /*1840*/  UMOV UR19, 0x10000000 ;  /* 0x1000000000137882 */ /* 0x000fe20000000000 */
[----:B------:R-:W-:Y:S01]  /*1850*/  UMOV UR12, UR36 ;  /* 0x00000024000c7c82 */ /* 0x000fe20008000000 */
[----:B------:R1:W1:Y:S01]  /*1860*/  SYNCS.PHASECHK.TRANS64.TRYWAIT P0, [UR8+0x20], R2 ;  /* 0x00002002ff0075a7 */ /* 0x0002620008001108 */
[----:B------:R-:W-:Y:S01]  /*1870*/  ULEA UR8, UR17, UR4, 0xb ;  /* 0x0000000411087291 */ /* 0x000fe2000f8e58ff */
[----:B------:R-:W-:Y:S01]  /*1880*/  UMOV UR9, UR33 ;  /* 0x0000002100097c82 */ /* 0x000fe20008000000 */
[----:B------:R-:W-:-:S02]  /*1890*/  UMOV UR10, UR34 ;  /* 0x00000022000a7c82 */ /* 0x000fc40008000000 */
[----:B------:R-:W-:Y:S02]  /*18a0*/  UIADD3 UR32, UPT, UPT, UR8, 0x2400, URZ ;  /* 0x0000240008207890 */ /* 0x000fe4000fffe0ff */
[----:B------:R-:W-:Y:S02]  /*18b0*/  UIADD3 UR8, UPT, UPT, UR8, 0x4400, URZ ;  /* 0x0000440008087890 */ /* 0x000fe4000fffe0ff */
[----:B------:R-:W-:Y:S01]  /*18c0*/  UIADD3 UR16, UPT, UPT, UR16, 0x1, URZ ;  /* 0x0000000110107890 */ /* 0x000fe2000fffe0ff */
[----:B------:R-:W-:Y:S01]  /*18d0*/  UMOV UR24, UR5 ;  /* 0x0000000500187c82 */ /* 0x000fe20008000000 */
[----:B------:R-:W-:Y:S02]  /*18e0*/  UMOV UR17, UR6 ;  /* 0x0000000600117c82 */ /* 0x000fe40008000000 */
[----:B------:R-:W-:Y:S01]  /*18f0*/  UISETP.NE.AND UP0, UPT, UR16, UR5, UPT ;  /* 0x000000051000728c */ /* 0x000fe2000bf05270 */
[----:B------:R1:W-:Y:S02]  /*1900*/  UTMALDG.3D [UR32], [UR26], desc[UR18] ;  /* 0x000012201a0075b4 */ /* 0x0003e40008011000 */
[----:B------:R1:W-:Y:S06]  /*1910*/  UTMALDG.3D [UR8], [UR20], desc[UR18] ;  /* 0x00001208140075b4 */ /* 0x0003ec0008011000 */
[----:B------:R-:W-:Y:S05]  /*1920*/  BRA.U UP0, `(.L_x_25) ;  /* 0xfffffffd00647547 */ /* 0x000fea000b83ffff */
.L_x_20:
[----:B-1----:R-:W-:Y:S01]  /*1930*/  ULEA UR8, UR6, UR4, 0x3 ;  /* 0x0000000406087291 */ /* 0x002fe2000f8e18ff */
[----:B------:R-:W-:Y:S01]  /*1940*/  SHF.L.U32 R2, R15, 0x1f, RZ ;  /* 0x0000001f0f027819 */ /* 0x000fe200000006ff */
[----:B------:R-:W-:Y:S01]  /*1950*/  @!P1 SYNCS.ARRIVE.TRANS64.A1T0 RZ, [UR4+0x58], RZ ;  /* 0x000058ffffff99a7 */ /* 0x000fe20008100004 */
[----:B------:R-:W-:-:S06]  /*1960*/  UISETP.GT.AND UP0, UPT, UR15, UR14, UPT ;  /* 0x0000000e0f00728c */ /* 0x000fcc000bf04270 */
[----:B--2---:R1:W2:Y:S03]  /*1970*/  SYNCS.PHASECHK.TRANS64.TRYWAIT P0, [UR8+0x20], R2 ;  /* 0x00002002ff0075a7 */ /* 0x0042a60008001108 */
[----:B------:R-:W-:Y:S05]  /*1980*/  BRA.U !UP0, `(.L_x_26) ;  /* 0x0000000108a87547 */ /* 0x000fea000b800000 */
[----:B------:R-:W-:Y:S01]  /*1990*/  UIADD3 UR21, UPT, UPT, UR7, UR24, URZ ;  /* 0x0000001807157290 */ /* 0x000fe2000fffe0ff */
[----:B------:R-:W-:-:S11]  /*19a0*/  UMOV UR25, UR6 ;  /* 0x0000000600197c82 */ /* 0x000fd60008000000 */
.L_x_31:
[----:B-1----:R-:W-:Y:S01]  /*19b0*/  ULEA UR17, UR25, UR4, 0x3 ;  /* 0x0000000419117291 */ /* 0x002fe2000f8e18ff */
[----:B--2---:R-:W-:Y:S01]  /*19c0*/  @!P5 MOV R3, 0x1000 ;  /* 0x000010000003d802 */ /* 0x004fe20000000f00 */
[----:B--2---:R-:W-:Y:S10]  /*19d0*/  @P0 BRA `(.L_x_27) ;  /* 0x00000000000c0947 */ /* 0x004ff40003800000 */
[----:B------:R-:W-:-:S04]  /*19e0*/  SHF.L.U32 R5, R15, 0x1f, RZ ;  /* 0x0000001f0f057819 */ /* 0x000fc800000006ff */
[----:B------:R-:W2:Y:S02]  /*19f0*/  SYNCS.PHASECHK.TRANS64.TRYWAIT P0, [UR17+0x20], R5 ;  /* 0x00002005ff0075a7 */ /* 0x000ea40008001111 */
[----:B--2---:R-:W-:Y:S05]  /*1a00*/  @!P0 BRA `(.L_x_28) ;  /* 0x0000004400ac8947 */ /* 0x004fea0003800000 */
.L_x_27:
[----:B------:R2:W-:Y:S01]  /*1a10*/  @!P5 SYNCS.ARRIVE.TRANS64 RZ, [UR17], R3 ;  /* 0x00000003ffffd9a7 */ /* 0x0005e20008000011 */
[----:B------:R-:W-:Y:S04]  /*1a20*/  BSSY.RECONVERGENT B0, `(.L_x_29) ;  /* 0x0000003000007945 */ /* 0x000fe80003800200 */
[----:B------:R-:W-:Y:S05]  /*1a30*/  @P4 BRA `(.L_x_30) ;  /* 0x0000000000044947 */ /* 0x000fea0003800000 */
[----:B------:R-:W-:Y:S05]  /*1a40*/  BPT.TRAP 0x1 ;  /* 0x000000040000795c */ /* 0x000fea0000300000 */
.L_x_30:
[----:B------:R-:W-:Y:S05]  /*1a50*/  BSYNC.RECONVERGENT B0 ;  /* 0x0000000000007941 */ /* 0x000fea0003800200 */
.L_x_29:
        /* <DEDUP_REMOVED lines=20> */
[----:B------:R-:W-:Y:S01]  /*1ba0*/  UIADD3 UR8, UPT, UPT, UR8, 0x4400, URZ ;  /* 0x0000440008087890 */ /* 0x000fe2000fffe0ff */
[----:B------:R-:W-:Y:S01]  /*1bb0*/  UMOV UR9, UR17 ;  /* 0x0000001100097c82 */ /* 0x000fe20008000000 */
[----:B------:R-:W-:Y:S01]  /*1bc0*/  UMOV UR10, UR18 ;  /* 0x00000012000a7c82 */ /* 0x000fe20008000000 */
[----:B------:R-:W-:Y:S01]  /*1bd0*/  UIADD3 UR24, UPT, UPT, UR24, 0x1, URZ ;  /* 0x0000000118187890 */ /* 0x000fe2000fffe0ff */
[----:B------:R-:W-:-:S03]  /*1be0*/  UMOV UR25, UR6 ;  /* 0x0000000600197c82 */ /* 0x000fc60008000000 */
[----:B------:R1:W-:Y:S01]  /*1bf0*/  UTMALDG.3D [UR16], [UR30], desc[UR26] ;  /* 0x00001a101e0075b4 */ /* 0x0003e20008011000 */
[----:B------:R-:W-:Y:S01]  /*1c00*/  UISETP.NE.AND UP0, UPT, UR24, UR21, UPT ;  /* 0x000000151800728c */ /* 0x000fe2000bf05270 */
[----:B------:R1:W-:Y:S08]  /*1c10*/  UTMALDG.3D [UR8], [UR28], desc[UR26] ;  /* 0x00001a081c0075b4 */ /* 0x0003f00008011000 */
[----:B------:R-:W-:Y:S05]  /*1c20*/  BRA.U UP0, `(.L_x_31) ;  /* 0xfffffffd00607547 */ /* 0x000fea000b83ffff */
.L_x_26:
[C---:B-1----:R-:W-:Y:S01]  /*1c30*/  LEA R2, R14.reuse, UR4, 0x3 ;  /* 0x000000040e027c11 */ /* 0x042fe2000f8e18ff */
[----:B------:R-:W-:Y:S01]  /*1c40*/  NOP ;  /* 0x0000000000007918 */ /* 0x000fe20000000000 */
[----:B--2---:R-:W-:Y:S02]  /*1c50*/  SHF.L.U32 R3, R13, 0x1f, RZ ;  /* 0x0000001f0d037819 */ /* 0x004fe400000006ff */
[----:B------:R-:W-:Y:S02]  /*1c60*/  LEA R4, R14, UR4, 0x4 ;  /* 0x000000040e047c11 */ /* 0x000fe4000f8e20ff */
[----:B------:R-:W1:Y:S02]  /*1c70*/  SYNCS.PHASECHK.TRANS64.TRYWAIT P0, [R2+URZ+0x60], R3 ;  /* 0x00006003020075a7 */ /* 0x000e6400080011ff */
[----:B-1----:R-:W-:Y:S05]  /*1c80*/  @!P0 BRA `(.L_x_32) ;  /* 0x0000004400248947 */ /* 0x002fea0003800000 */
.L_x_98:
[----:B------:R-:W2:Y:S01]  /*1c90*/  LDS.128 R4, [R4+0xf0] ;  /* 0x0000f00004047984 */ /* 0x000ea20000000c00 */
[----:B---3--:R-:W-:Y:S01]  /*1ca0*/  ISETP.GE.AND P0, PT, R40, 0x1, PT ;  /* 0x000000012800780c */ /* 0x008fe20003f06270 */
[----:B-1----:R-:W-:Y:S01]  /*1cb0*/  VIADD R2, R2, 0x70 ;  /* 0x0000007002027836 */ /* 0x002fe20000000000 */
[----:B------:R-:W-:Y:S01]  /*1cc0*/  @!PT LDS RZ, [RZ] ;  /* 0x00000000fffff984 */ /* 0x000fe20000000800 */
[----:B------:R-:W-:Y:S01]  /*1cd0*/  @!PT LDS RZ, [RZ] ;  /* 0x00000000fffff984 */ /* 0x000fe20000000800 */
[----:B------:R-:W-:Y:S01]  /*1ce0*/  @!PT LDS RZ, [RZ] ;  /* 0x00000000fffff984 */ /* 0x000fe20000000800 */
[----:B------:R-:W-:Y:S01]  /*1cf0*/  @!PT LDS RZ, [RZ] ;  /* 0x00000000fffff984 */ /* 0x000fe20000000800 */
[----:B------:R1:W-:Y:S06]  /*1d00*/  MEMBAR.ALL.CTA ;  /* 0x0000000000007992 */ /* 0x0003ec0000008000 */
[----:B-1----:R-:W1:Y:S01]  /*1d10*/  FENCE.VIEW.ASYNC.S ;  /* 0x00000000000073c6 */ /* 0x002e620000000000 */
[----:B------:R-:W-:-:S04]  /*1d20*/  PRMT R2, RZ, 0x654, R2 ;  /* 0x00000654ff027816 */ /* 0x000fc80000000002 */
[----:B-1----:R1:W-:Y:S01]  /*1d30*/  SYNCS.ARRIVE.TRANS64.RED.A1T0 RZ, [R2+URZ], RZ ;  /* 0x000000ff02ff79a7 */ /* 0x0023e200081004ff */
[----:B--2---:R-:W-:-:S13]  /*1d40*/  LOP3.LUT P2, RZ, R6, 0x1, RZ, 0xc0, !PT ;  /* 0x0000000106ff7812 */ /* 0x004fda000784c0ff */
[----:B------:R-:W-:Y:S01]  /*1d50*/  @P2 SHF.R.U32.HI R3, RZ, 0x10, R5 ;  /* 0x00000010ff032819 */ /* 0x000fe20000011605 */
[----:B------:R-:W-:Y:S01]  /*1d60*/  VOTEU.ANY UP0, P2 ;  /* 0x0000000000ff7886 */ /* 0x000fe20001000100 */
[----:B------:R-:W-:Y:S02]  /*1d70*/  @P2 MOV R11, R4 ;  /* 0x00000004000b2202 */ /* 0x000fe40000000f00 */
[----:B------:R-:W-:Y:S02]  /*1d80*/  @P2 R2UR.BROADCAST UR8, R3 ;  /* 0x00000000030822ca */ /* 0x000fe400008e0000 */
[----:B------:R-:W-:-:S11]  /*1d90*/  @P2 LOP3.LUT R8, R5, 0xffff, RZ, 0xc0, !PT ;  /* 0x0000ffff05082812 */ /* 0x000fd600078ec0ff */
[----:B------:R-:W-:Y:S01]  /*1da0*/  @UP0 UMOV UR36, UR8 ;  /* 0x0000000800240c82 */ /* 0x000fe20008000000 */
[----:B-1----:R-:W-:Y:S05]  /*1db0*/  @!P0 BRA `(.L_x_33) ;  /* 0x0000000000b88947 */ /* 0x002fea0003800000 */
[----:B------:R-:W4:Y:S01]  /*1dc0*/  LDC.64 R4, c[0x0][0xb18] ;  /* 0x0002c600ff047b82 */ /* 0x000f220000000a00 */
[----:B------:R-:W-:-:S07]  /*1dd0*/  ISETP.NE.AND P3, PT, R40, 0x1, PT ;  /* 0x000000012800780c */ /* 0x000fce0003f65270 */
[----:B------:R-:W1:Y:S08]  /*1de0*/  LDC.64 R6, c[0x0][0xb10] ;  /* 0x0002c400ff067b82 */ /* 0x000e700000000a00 */
[----:B------:R-:W2:Y:S08]  /*1df0*/  LDC R16, c[0x0][0xb20] ;  /* 0x0002c800ff107b82 */ /* 0x000eb00000000800 */
[----:B------:R-:W3:Y:S01]  /*1e00*/  LDC R18, c[0x0][0xb0c] ;  /* 0x0002c300ff127b82 */ /* 0x000ee20000000800 */
[----:B----4-:R-:W-:Y:S01]  /*1e10*/  IMAD.HI.U32 R17, R0, R5, RZ ;  /* 0x0000000500117227 */ /* 0x010fe200078e00ff */
[----:B------:R-:W-:-:S03]  /*1e20*/  ISETP.NE.AND P0, PT, R4, 0x1, PT ;  /* 0x000000010400780c */ /* 0x000fc60003f05270 */
[----:B------:R-:W-:-:S03]  /*1e30*/  IMAD.HI.U32 R5, R8, R5, RZ ;  /* 0x0000000508057227 */ /* 0x000fc600078e00ff */
[----:B------:R-:W4:Y:S01]  /*1e40*/  LDC.64 R2, c[0x0][0xb28] ;  /* 0x0002ca00ff027b82 */ /* 0x000f220000000a00 */
[----:B-1----:R-:W-:-:S04]  /*1e50*/  IMAD.HI.U32 R20, R9, R6, RZ ;  /* 0x0000000609147227 */ /* 0x002fc800078e00ff */
[----:B------:R-:W-:Y:S01]  /*1e60*/  IMAD.HI.U32 R22, R11, R6, RZ ;  /* 0x000000060b167227 */ /* 0x000fe200078e00ff */
[----:B------:R-:W-:Y:S02]  /*1e70*/  SHF.R.U32.HI R20, RZ, R7, R20 ;  /* 0x00000007ff147219 */ /* 0x000fe40000011614 */
[-C--:B--2---:R-:W-:Y:S02]  /*1e80*/  SHF.R.U32.HI R17, RZ, R16.reuse, R17 ;  /* 0x00000010ff117219 */ /* 0x084fe40000011611 */
[----:B------:R-:W-:Y:S02]  /*1e90*/  SHF.R.U32.HI R5, RZ, R16, R5 ;  /* 0x00000010ff057219 */ /* 0x000fe40000011605 */
[----:B------:R-:W-:Y:S02]  /*1ea0*/  SEL R17, R0, R17, !P0 ;  /* 0x0000001100117207 */ /* 0x000fe40004000000 */
[----:B------:R-:W-:Y:S02]  /*1eb0*/  SHF.R.U32.HI R22, RZ, R7, R22 ;  /* 0x00000007ff167219 */ /* 0x000fe40000011616 */
[----:B---3--:R-:W-:-:S02]  /*1ec0*/  ISETP.NE.AND P1, PT, R18, 0x1, PT ;  /* 0x000000011200780c */ /* 0x008fc40003f25270 */
[----:B------:R-:W-:Y:S02]  /*1ed0*/  SEL R5, R8, R5, !P0 ;  /* 0x0000000508057207 */ /* 0x000fe40004000000 */
[----:B------:R-:W-:Y:S02]  /*1ee0*/  SEL R19, R9, R20, !P1 ;  /* 0x0000001409137207 */ /* 0x000fe40004800000 */
[----:B------:R-:W-:Y:S01]  /*1ef0*/  SEL R7, R11, R22, !P1 ;  /* 0x000000160b077207 */ /* 0x000fe20004800000 */
[----:B----4-:R-:W-:-:S04]  /*1f00*/  IMAD.HI.U32 R20, R17, R2, RZ ;  /* 0x0000000211147227 */ /* 0x010fc800078e00ff */
[----:B------:R-:W-:Y:S01]  /*1f10*/  IMAD.HI.U32 R6, R19, R2, RZ ;  /* 0x0000000213067227 */ /* 0x000fe200078e00ff */
[----:B------:R-:W-:-:S04]  /*1f20*/  @P3 SHF.R.U32.HI R17, RZ, R3, R20 ;  /* 0x00000003ff113219 */ /* 0x000fc80000011614 */
[----:B------:R-:W-:Y:S01]  /*1f30*/  @P3 SHF.R.U32.HI R19, RZ, R3, R6 ;  /* 0x00000003ff133219 */ /* 0x000fe20000011606 */
[----:B------:R-:W-:-:S04]  /*1f40*/  IMAD R17, R40, R17, RZ ;  /* 0x0000001128117224 */ /* 0x000fc800078e02ff */
[----:B------:R-:W-:Y:S01]  /*1f50*/  IMAD R6, R40, R19, RZ ;  /* 0x0000001328067224 */ /* 0x000fe200078e02ff */
[C---:B------:R-:W-:Y:S02]  /*1f60*/  ISETP.GE.AND P0, PT, R5.reuse, R17, PT ;  /* 0x000000110500720c */ /* 0x040fe40003f06270 */
[----:B------:R-:W-:Y:S02]  /*1f70*/  IADD3 R17, PT, PT, -R5, RZ, RZ ;  /* 0x000000ff05117210 */ /* 0x000fe40007ffe1ff */
[----:B------:R-:W-:Y:S01]  /*1f80*/  ISETP.GE.OR P0, PT, R7, R6, P0 ;  /* 0x000000060700720c */ /* 0x000fe20000706670 */
[----:B------:R-:W-:-:S04]  /*1f90*/  IMAD.HI.U32 R6, R5, R2, RZ ;  /* 0x0000000205067227 */ /* 0x000fc800078e00ff */
[----:B------:R-:W-:Y:S01]  /*1fa0*/  IMAD R8, R4, R17, R8 ;  /* 0x0000001104087224 */ /* 0x000fe200078e0208 */
[----:B------:R-:W-:-:S04]  /*1fb0*/  SHF.R.U32.HI R6, RZ, R3, R6 ;  /* 0x00000003ff067219 */ /* 0x000fc80000011606 */
[----:B------:R-:W-:-:S03]  /*1fc0*/  SEL R6, R5, R6, !P3 ;  /* 0x0000000605067207 */ /* 0x000fc60005800000 */
[----:B------:R-:W-:-:S04]  /*1fd0*/  @!P0 IMAD.HI.U32 R16, R7, R2, RZ ;  /* 0x0000000207108227 */ /* 0x000fc800078e00ff */
[----:B------:R-:W-:Y:S01]  /*1fe0*/  IMAD.MOV R2, RZ, RZ, -R6 ;  /* 0x000000ffff027224 */ /* 0x000fe200078e0a06 */
[----:B------:R-:W-:-:S03]  /*1ff0*/  @!P0 SHF.R.U32.HI R16, RZ, R3, R16 ;  /* 0x00000003ff108219 */ /* 0x000fc60000011610 */
[----:B------:R-:W-:Y:S01]  /*2000*/  IMAD R2, R40, R2, R5 ;  /* 0x0000000228027224 */ /* 0x000fe200078e0205 */
[----:B------:R-:W-:-:S05]  /*2010*/  @!P0 SEL R3, R7, R16, !P3 ;  /* 0x0000001007038207 */ /* 0x000fca0005800000 */
[--C-:B------:R-:W-:Y:S02]  /*2020*/  @!P0 IMAD.IADD R6, R6, 0x1, -R3.reuse ;  /* 0x0000000106068824 */ /* 0x100fe400078e0a03 */
[----:B------:R-:W-:Y:S01]  /*2030*/  @!P0 IMAD R3, R2, R19, R3 ;  /* 0x0000001302038224 */ /* 0x000fe200078e0203 */
[----:B------:R-:W-:Y:S01]  /*2040*/  IADD3 R2, PT, PT, -R7, RZ, RZ ;  /* 0x000000ff07027210 */ /* 0x000fe20007ffe1ff */
[----:B------:R-:W-:Y:S02]  /*2050*/  @!P0 IMAD R5, R40, R6, R7 ;  /* 0x0000000628058224 */ /* 0x000fe400078e0207 */
[----:B------:R-:W-:Y:S02]  /*2060*/  @!P0 IMAD.MOV.U32 R7, RZ, RZ, R3 ;  /* 0x000000ffff078224 */ /* 0x000fe400078e0003 */
[----:B------:R-:W-:Y:S02]  /*2070*/  IMAD R2, R18, R2, R11 ;  /* 0x0000000212027224 */ /* 0x000fe400078e020b */
[----:B------:R-:W-:-:S02]  /*2080*/  IMAD R8, R5, R4, R8 ;  /* 0x0000000405087224 */ /* 0x000fc400078e0208 */
[----:B------:R-:W-:Y:S02]  /*2090*/  IMAD R11, R7, R18, R2 ;  /* 0x00000012070b7224 */ /* 0x000fe400078e0202 */
.L_x_33:
[----:B------:R-:W1:Y:S02]  /*20a0*/  LDCU UR8, c[0x0][0xb30] ;  /* 0x00016600ff0877ac */ /* 0x000e640008000800 */
[----:B-1----:R-:W-:-:S09]  /*20b0*/  UISETP.NE.AND UP0, UPT, UR8, 0x1, UPT ;  /* 0x000000010800788c */ /* 0x002fd2000bf05270 */
[----:B------:R-:W-:Y:S05]  /*20c0*/  BRA.U UP0, `(.L_x_34) ;  /* 0x0000000100407547 */ /* 0x000fea000b800000 */
[----:B------:R-:W1:Y:S08]  /*20d0*/  LDC.64 R4, c[0x0][0xb10] ;  /* 0x0002c400ff047b82 */ /* 0x000e700000000a00 */
[----:B------:R-:W2:Y:S08]  /*20e0*/  LDC.64 R2, c[0x0][0xb18] ;  /* 0x0002c600ff027b82 */ /* 0x000eb00000000a00 */
[----:B------:R-:W3:Y:S08]  /*20f0*/  LDC R6, c[0x0][0xb20] ;  /* 0x0002c800ff067b82 */ /* 0x000ef00000000800 */
[----:B------:R-:W4:Y:S01]  /*2100*/  LDC R16, c[0x0][0xb0c] ;  /* 0x0002c300ff107b82 */ /* 0x000f220000000800 */
[----:B-1----:R-:W-:-:S05]  /*2110*/  IMAD.HI.U32 R4, R11, R4, RZ ;  /* 0x000000040b047227 */ /* 0x002fca00078e00ff */
[----:B------:R-:W-:Y:S01]  /*2120*/  SHF.R.U32.HI R4, RZ, R5, R4 ;  /* 0x00000005ff047219 */ /* 0x000fe20000011604 */
[----:B--2---:R-:W-:Y:S01]  /*2130*/  IMAD.HI.U32 R3, R8, R3, RZ ;  /* 0x0000000308037227 */ /* 0x004fe200078e00ff */
[----:B------:R-:W-:-:S04]  /*2140*/  ISETP.NE.AND P0, PT, R2, 0x1, PT ;  /* 0x000000010200780c */ /* 0x000fc80003f05270 */
[----:B---3--:R-:W-:-:S04]  /*2150*/  SHF.R.U32.HI R3, RZ, R6, R3 ;  /* 0x00000006ff037219 */ /* 0x008fc80000011603 */
[----:B------:R-:W-:Y:S02]  /*2160*/  SEL R3, R8, R3, !P0 ;  /* 0x0000000308037207 */ /* 0x000fe40004000000 */
[----:B----4-:R-:W-:-:S04]  /*2170*/  ISETP.NE.AND P1, PT, R16, 0x1, PT ;  /* 0x000000011000780c */ /* 0x010fc80003f25270 */
[----:B------:R-:W-:-:S05]  /*2180*/  SEL R4, R11, R4, !P1 ;  /* 0x000000040b047207 */ /* 0x000fca0004800000 */
[----:B------:R-:W-:Y:S02]  /*2190*/  IMAD.IADD R5, R3, 0x1, -R4 ;  /* 0x0000000103057824 */ /* 0x000fe400078e0a04 */
[----:B------:R-:W-:Y:S02]  /*21a0*/  IMAD.IADD R3, R4, 0x1, -R3 ;  /* 0x0000000104037824 */ /* 0x000fe400078e0a03 */
[----:B------:R-:W-:Y:S02]  /*21b0*/  IMAD R11, R5, R16, R11 ;  /* 0x00000010050b7224 */ /* 0x000fe400078e020b */
[----:B------:R-:W-:-:S07]  /*21c0*/  IMAD R8, R3, R2, R8 ;  /* 0x0000000203087224 */ /* 0x000fce00078e0208 */
.L_x_34:
[----:B------:R-:W-:Y:S01]  /*21d0*/  VIADD R14, R14, 0x1 ;  /* 0x000000010e0e7836 */ /* 0x000fe20000000000 */
[----:B------:R-:W-:Y:S01]  /*21e0*/  PLOP3.LUT P1, PT, PT, PT, PT, 0x80, 0x8 ;  /* 0x000000000008781c */ /* 0x000fe20003f2f070 */
[----:B------:R-:W-:Y:S02]  /*21f0*/  IMAD.IADD R97, R11, 0x1, R90 ;  /* 0x000000010b617824 */ /* 0x000fe400078e025a */
[----:B------:R-:W-:Y:S01]  /*2200*/  IMAD.IADD R91, R8, 0x1, R79 ;  /* 0x00000001085b7824 */ /* 0x000fe200078e024f */
[----:B------:R-:W-:-:S04]  /*2210*/  ISETP.NE.AND P0, PT, R14, 0x2, PT ;  /* 0x000000020e00780c */ /* 0x000fc80003f05270 */
[----:B------:R-:W-:Y:S02]  /*2220*/  SEL R2, RZ, 0x1, P0 ;  /* 0x00000001ff027807 */ /* 0x000fe40000000000 */
[----:B------:R-:W-:Y:S02]  /*2230*/  SEL R14, R14, RZ, P0 ;  /* 0x000000ff0e0e7207 */ /* 0x000fe40000000000 */
[----:B------:R-:W-:Y:S01]  /*2240*/  LOP3.LUT R13, R13, R2, RZ, 0x3c, !PT ;  /* 0x000000020d0d7212 */ /* 0x000fe200078e3cff */
[----:B------:R-:W-:Y:S06]  /*2250*/  @P2 BRA `(.L_x_35) ;  /* 0xfffffff000a02947 */ /* 0x000fec000383ffff */
[----:B------:R-:W-:Y:S01]  /*2260*/  UIADD3 UR4, UPT, UPT, UR4, 0x20, URZ ;  /* 0x0000002004047890 */ /* 0x000fe2000fffe0ff */
[----:B------:R-:W-:-:S03]  /*2270*/  SHF.L.U32 R3, R15, 0x1f, RZ ;  /* 0x0000001f0f037819 */ /* 0x000fc600000006ff */
[----:B------:R-:W-:-:S09]  /*2280*/  ULEA UR5, UR6, UR4, 0x3 ;  /* 0x0000000406057291 */ /* 0x000fd2000f8e18ff */
[----:B------:R-:W1:Y:S02]  /*2290*/  SYNCS.PHASECHK.TRANS64.TRYWAIT P0, [UR5], R3 ;  /* 0x00000003ff0075a7 */ /* 0x000e640008001105 */
[----:B-1----:R-:W-:Y:S05]  /*22a0*/  @!P0 BRA `(.L_x_36) ;  /* 0x0000003c00b08947 */ /* 0x002fea0003800000 */
.L_x_100:
[----:B------:R-:W-:-:S04]  /*22b0*/  UIADD3 UR6, UPT, UPT, UR6, 0x1, URZ ;  /* 0x0000000106067890 */ /* 0x000fc8000fffe0ff */
[----:B------:R-:W-:-:S04]  /*22c0*/  UISETP.NE.AND UP0, UPT, UR6, 0x4, UPT ;  /* 0x000000040600788c */ /* 0x000fc8000bf05270 */
[----:B------:R-:W-:Y:S02]  /*22d0*/  USEL UR7, URZ, 0x1, UP0 ;  /* 0x00000001ff077887 */ /* 0x000fe40008000000 */
[----:B------:R-:W-:-:S04]  /*22e0*/  USEL UR6, UR6, URZ, UP0 ;  /* 0x000000ff06067287 */ /* 0x000fc80008000000 */
[----:B------:R-:W-:Y:S01]  /*22f0*/  ULEA UR5, UR6, UR4, 0x3 ;  /* 0x0000000406057291 */ /* 0x000fe2000f8e18ff */
[----:B------:R-:W-:-:S04]  /*2300*/  LOP3.LUT R2, R15, UR7, RZ, 0x3c, !PT ;  /* 0x000000070f027c12 */ /* 0x000fc8000f8e3cff */
[----:B-1----:R-:W-:-:S04]  /*2310*/  SHF.L.U32 R3, R2, 0x1f, RZ ;  /* 0x0000001f02037819 */ /* 0x002fc800000006ff */
[----:B------:R-:W1:Y:S02]  /*2320*/  SYNCS.PHASECHK.TRANS64.TRYWAIT P0, [UR5], R3 ;  /* 0x00000003ff0075a7 */ /* 0x000e640008001105 */
[----:B-1----:R-:W-:Y:S05]  /*2330*/  @!P0 BRA `(.L_x_37) ;  /* 0x0000003c00a48947 */ /* 0x002fea0003800000 */
.L_x_102:
        /* <DEDUP_REMOVED lines=9> */
.L_x_104:
[----:B------:R-:W-:-:S04]  /*23d0*/  UIADD3 UR6, UPT, UPT, UR6, 0x1, URZ ;  /* 0x0000000106067890 */ /* 0x000fc8000fffe0ff */
[----:B------:R-:W-:-:S04]  /*23e0*/  UISETP.NE.AND UP0, UPT, UR6, 0x4, UPT ;  /* 0x000000040600788c */ /* 0x000fc8000bf05270 */
[----:B------:R-:W-:Y:S02]  /*23f0*/  USEL UR5, URZ, 0x1, UP0 ;  /* 0x00000001ff057887 */ /* 0x000fe40008000000 */
[----:B------:R-:W-:-:S04]  /*2400*/  USEL UR6, UR6, URZ, UP0 ;  /* 0x000000ff06067287 */ /* 0x000fc80008000000 */
[----:B------:R-:W-:Y:S01]  /*2410*/  ULEA UR6, UR6, UR4, 0x3 ;  /* 0x0000000406067291 */ /* 0x000fe2000f8e18ff */
[----:B-1----:R-:W-:-:S04]  /*2420*/  LOP3.LUT R3, R2, UR5, RZ, 0x3c, !PT ;  /* 0x0000000502037c12 */ /* 0x002fc8000f8e3cff */
[----:B------:R-:W-:Y:S01]  /*2430*/  SHF.L.U32 R3, R3, 0x1f, RZ ;  /* 0x0000001f03037819 */ /* 0x000fe200000006ff */
[----:B----4-:R-:W-:-:S07]  /*2440*/  IMAD.U32 R0, RZ, RZ, UR6 ;  /* 0x00000006ff007e24 */ /* 0x010fce000f8e00ff */
.L_x_39:
[----:B-1----:R1:W2:Y:S02]  /*2450*/  SYNCS.PHASECHK.TRANS64.TRYWAIT P0, [R0+URZ], R3 ;  /* 0x00000003000075a7 */ /* 0x0022a400080011ff */
[----:B--2---:R-:W-:Y:S05]  /*2460*/  @!P0 NANOSLEEP.SYNCS 0x989680 ;  /* 0x009896800000895d */ /* 0x004fea0003900000 */
[----:B------:R-:W2:Y:S02]  /*2470*/  @!P0 SYNCS.PHASECHK.TRANS64 P0, [R0+URZ], R3 ;  /* 0x00000003000085a7 */ /* 0x000ea400080010ff */
[----:B--2---:R-:W-:Y:S05]  /*2480*/  @P0 EXIT ;  /* 0x000000000000094d */ /* 0x004fea0003800000 */
[----:B------:R-:W-:Y:S05]  /*2490*/  BRA `(.L_x_39) ;  /* 0xfffffffc00ec7947 */ /* 0x000fea000383ffff */
.L_x_17:
[----:B------:R-:W-:-:S04]  /*24a0*/  UISETP.NE.AND UP1, UPT, UR37, URZ, UPT ;  /* 0x000000ff2500728c */ /* 0x000fc8000bf25270 */
[----:B------:R-:W-:-:S09]  /*24b0*/  UISETP.NE.OR UP1, UPT, UR8, 0x1, UP1 ;  /* 0x000000010800788c */ /* 0x000fd20008f25670 */
[----:B------:R-:W-:Y:S05]  /*24c0*/  BRA.U UP1, `(.L_x_40) ;  /* 0x0000000501487547 */ /* 0x000fea000b800000 */
[----:B------:R-:W-:Y:S01]  /*24d0*/  ISETP.NE.AND P2, PT, R2, RZ, PT ;  /* 0x000000ff0200720c */ /* 0x000fe20003f45270 */
[----:B------:R-:W-:Y:S01]  /*24e0*/  IMAD.MOV.U32 R12, RZ, RZ, 0x1 ;  /* 0x00000001ff0c7424 */ /* 0x000fe200078e00ff */
[----:B------:R-:W-:Y:S02]  /*24f0*/  CS2R R10, SRZ ;  /* 0x00000000000a7805 */ /* 0x000fe4000001ff00 */
[----:B------:R-:W-:Y:S01]  /*2500*/  CS2R R8, SRZ ;  /* 0x0000000000087805 */ /* 0x000fe2000001ff00 */
[----:B------:R-:W-:Y:S01]  /*2510*/  UMOV UR4, 0x400 ;  /* 0x0000040000047882 */ /* 0x000fe20000000000 */
[----:B------:R-:W-:Y:S01]  /*2520*/  UMOV UR6, URZ ;  /* 0x000000ff00067c82 */ /* 0x000fe20008000000 */
[----:B------:R-:W-:-:S12]  /*2530*/  ULEA UR37, UR37, UR4, 0x18 ;  /* 0x0000000425257291 */ /* 0x000fd8000f8ec0ff */
.L_x_44:
[----:B------:R-:W-:Y:S02]  /*2540*/  LEA R0, R8, UR37, 0x3 ;  /* 0x0000002508007c11 */ /* 0x000fe4000f8e18ff */
[----:B------:R-:W-:-:S03]  /*2550*/  SHF.L.U32 R5, R9, 0x1f, RZ ;  /* 0x0000001f09057819 */ /* 0x000fc600000006ff */
[----:B------:R-:W-:Y:S01]  /*2560*/  VIADD R4, R0, 0xd0 ;  /* 0x000000d000047836 */ /* 0x000fe20000000000 */
[----:B------:R-:W1:Y:S02]  /*2570*/  SYNCS.PHASECHK.TRANS64.TRYWAIT P0, [R0+URZ+0xc0], R5 ;  /* 0x0000c005000075a7 */ /* 0x000e6400080011ff */
[----:B-1----:R-:W-:Y:S05]  /*2580*/  @!P0 BRA `(.L_x_41) ;  /* 0x0000003c00408947 */ /* 0x002fea0003800000 */
.L_x_105:
[----:B------:R-:W-:Y:S01]  /*2590*/  ULEA UR5, UR6, UR37, 0x3 ;  /* 0x0000002506057291 */ /* 0x000fe2000f8e18ff */
[----:B------:R-:W-:Y:S02]  /*25a0*/  PRMT R4, RZ, 0x654, R4 ;  /* 0x00000654ff047816 */ /* 0x000fe40000000004 */
[----:B-1----:R-:W-:Y:S01]  /*25b0*/  SHF.L.U32 R5, R12, 0x1f, RZ ;  /* 0x0000001f0c057819 */ /* 0x002fe200000006ff */
[----:B------:R-:W-:Y:S01]  /*25c0*/  UIADD3 UR4, UPT, UPT, UR5, 0x60, URZ ;  /* 0x0000006005047890 */ /* 0x000fe2000fffe0ff */
[----:B------:R1:W-:Y:S05]  /*25d0*/  SYNCS.ARRIVE.TRANS64.RED.A1T0 RZ, [R4+URZ], RZ ;  /* 0x000000ff04ff79a7 */ /* 0x0003ea00081004ff */
[----:B------:R-:W-:Y:S01]  /*25e0*/  IMAD.U32 R7, RZ, RZ, UR4 ;  /* 0x00000004ff077e24 */ /* 0x000fe2000f8e00ff */
[----:B------:R-:W2:Y:S04]  /*25f0*/  SYNCS.PHASECHK.TRANS64.TRYWAIT P0, [UR5+0x70], R5 ;  /* 0x00007005ff0075a7 */ /* 0x000ea80008001105 */
[----:B------:R-:W-:Y:S01]  /*2600*/  PRMT R6, R2, 0x654, R7 ;  /* 0x0000065402067816 */ /* 0x000fe20000000007 */
[----:B-1----:R-:W-:Y:S01]  /*2610*/  @!P2 IMAD.MOV.U32 R4, RZ, RZ, 0x10 ;  /* 0x00000010ff04a424 */ /* 0x002fe200078e00ff */
[----:B--2---:R-:W-:Y:S06]  /*2620*/  @!P0 BRA `(.L_x_42) ;  /* 0x0000003c002c8947 */ /* 0x004fec0003800000 */
.L_x_107:
[----:B------:R-:W-:Y:S01]  /*2630*/  ULEA UR4, UR6, UR37, 0x4 ;  /* 0x0000002506047291 */ /* 0x000fe2000f8e20ff */
[----:B------:R-:W-:Y:S01]  /*2640*/  SEL R3, R6, R3, !P2 ;  /* 0x0000000306037207 */ /* 0x000fe20005000000 */
[----:B------:R-:W-:Y:S01]  /*2650*/  UIADD3 UR5, UPT, UPT, UR5, 0x60, URZ ;  /* 0x0000006005057890 */ /* 0x000fe2000fffe0ff */
[----:B-1----:R-:W-:Y:S01]  /*2660*/  LEA R0, R11, UR37, 0x3 ;  /* 0x000000250b007c11 */ /* 0x002fe2000f8e18ff */
[----:B------:R-:W-:Y:S01]  /*2670*/  UIADD3 UR4, UPT, UPT, UR4, 0xf0, URZ ;  /* 0x000000f004047890 */ /* 0x000fe2000fffe0ff */
[----:B------:R-:W-:Y:S01]  /*2680*/  SHF.L.U32 R5, R10, 0x1f, RZ ;  /* 0x0000001f0a057819 */ /* 0x000fe200000006ff */
[----:B------:R1:W-:Y:S01]  /*2690*/  @!P2 SYNCS.ARRIVE.TRANS64.RED RZ, [R3+URZ], R4 ;  /* 0x0000000403ffa9a7 */ /* 0x0003e200080004ff */
[----:B------:R-:W-:Y:S01]  /*26a0*/  UIADD3 UR6, UPT, UPT, UR6, 0x1, URZ ;  /* 0x0000000106067890 */ /* 0x000fe2000fffe0ff */
[----:B------:R-:W-:-:S03]  /*26b0*/  VIADD R8, R8, 0x1 ;  /* 0x0000000108087836 */ /* 0x000fc60000000000 */
[----:B------:R-:W-:Y:S02]  /*26c0*/  UISETP.NE.AND UP0, UPT, UR6, 0x2, UPT ;  /* 0x000000020600788c */ /* 0x000fe4000bf05270 */
[----:B------:R-:W-:Y:S06]  /*26d0*/  UGETNEXTWORKID.BROADCAST [UR4], [UR5] ;  /* 0x00000000040073ca */ /* 0x000fec0008000100 */
[----:B------:R-:W-:Y:S01]  /*26e0*/  USEL UR4, URZ, 0x1, UP0 ;  /* 0x00000001ff047887 */ /* 0x000fe20008000000 */
[----:B------:R-:W-:Y:S01]  /*26f0*/  ISETP.NE.AND P0, PT, R8, 0x2, PT ;  /* 0x000000020800780c */ /* 0x000fe20003f05270 */
[----:B------:R-:W-:Y:S01]  /*2700*/  USEL UR6, UR6, URZ, UP0 ;  /* 0x000000ff06067287 */ /* 0x000fe20008000000 */
[----:B------:R-:W2:Y:S03]  /*2710*/  SYNCS.PHASECHK.TRANS64.TRYWAIT P1, [R0+URZ+0x60], R5 ;  /* 0x00006005000075a7 */ /* 0x000ea600080211ff */
[----:B------:R-:W-:Y:S01]  /*2720*/  LOP3.LUT R12, R12, UR4, RZ, 0x3c, !PT ;  /* 0x000000040c0c7c12 */ /* 0x000fe2000f8e3cff */
[----:B-12---:R-:W-:Y:S07]  /*2730*/  @!P1 BRA `(.L_x_43) ;  /* 0x0000003c00009947 */ /* 0x006fee0003800000 */
.L_x_108:
[C---:B------:R-:W-:Y:S01]  /*2740*/  LEA R4, R11.reuse, UR37, 0x4 ;  /* 0x000000250b047c11 */ /* 0x040fe2000f8e20ff */
[----:B-1----:R-:W-:Y:S01]  /*2750*/  VIADD R0, R0, 0x70 ;  /* 0x0000007000007836 */ /* 0x002fe20000000000 */
[----:B------:R-:W-:Y:S01]  /*2760*/  SEL R8, R8, RZ, P0 ;  /* 0x000000ff08087207 */ /* 0x000fe20000000000 */
[----:B------:R-:W-:-:S03]  /*2770*/  VIADD R11, R11, 0x1 ;  /* 0x000000010b0b7836 */ /* 0x000fc60000000000 */
[----:B------:R-:W1:Y:S01]  /*2780*/  LDS.128 R4, [R4+0xf0] ;  /* 0x0000f00004047984 */ /* 0x000e620000000c00 */
[----:B------:R-:W-:Y:S02]  /*2790*/  PRMT R0, RZ, 0x654, R0 ;  /* 0x00000654ff007816 */ /* 0x000fe40000000000 */
[C---:B------:R-:W-:Y:S01]  /*27a0*/  ISETP.NE.AND P1, PT, R11.reuse, 0x2, PT ;  /* 0x000000020b00780c */ /* 0x040fe20003f25270 */
[----:B------:R-:W-:Y:S01]  /*27b0*/  @!PT LDS RZ, [RZ] ;  /* 0x00000000fffff984 */ /* 0x000fe20000000800 */
[----:B------:R-:W-:Y:S01]  /*27c0*/  @!PT LDS RZ, [RZ] ;  /* 0x00000000fffff984 */ /* 0x000fe20000000800 */
[----:B------:R-:W-:Y:S01]  /*27d0*/  @!PT LDS RZ, [RZ] ;  /* 0x00000000fffff984 */ /* 0x000fe20000000800 */
[----:B------:R-:W-:Y:S01]  /*27e0*/  @!PT LDS RZ, [RZ] ;  /* 0x00000000fffff984 */ /* 0x000fe20000000800 */
[----:B------:R2:W-:Y:S06]  /*27f0*/  MEMBAR.ALL.CTA ;  /* 0x0000000000007992 */ /* 0x0005ec0000008000 */
[----:B--2---:R-:W2:Y:S01]  /*2800*/  FENCE.VIEW.ASYNC.S ;  /* 0x00000000000073c6 */ /* 0x004ea20000000000 */
[----:B------:R-:W-:Y:S01]  /*2810*/  SEL R11, R11, RZ, P1 ;  /* 0x000000ff0b0b7207 */ /* 0x000fe20000800000 */
[----:B--2---:R2:W-:Y:S01]  /*2820*/  SYNCS.ARRIVE.TRANS64.RED.A1T0 RZ, [R0+URZ], RZ ;  /* 0x000000ff00ff79a7 */ /* 0x0045e200081004ff */
[----:B-1----:R-:W-:-:S02]  /*2830*/  LOP3.LUT P3, RZ, R6, 0x1, RZ, 0xc0, !PT ;  /* 0x0000000106ff7812 */ /* 0x002fc4000786c0ff */
[----:B------:R-:W-:-:S04]  /*2840*/  SEL R5, RZ, 0x1, P1 ;  /* 0x00000001ff057807 */ /* 0x000fc80000800000 */
[----:B------:R-:W-:Y:S02]  /*2850*/  LOP3.LUT R10, R10, R5, RZ, 0x3c, !PT ;  /* 0x000000050a0a7212 */ /* 0x000fe400078e3cff */
[----:B--2---:R-:W-:-:S04]  /*2860*/  SEL R0, RZ, 0x1, P0 ;  /* 0x00000001ff007807 */ /* 0x004fc80000000000 */
[----:B------:R-:W-:Y:S01]  /*2870*/  LOP3.LUT R9, R9, R0, RZ, 0x3c, !PT ;  /* 0x0000000009097212 */ /* 0x000fe200078e3cff */
[----:B------:R-:W-:Y:S06]  /*2880*/  @P3 BRA `(.L_x_44) ;  /* 0xfffffffc002c3947 */ /* 0x000fec000383ffff */
[----:B------:R-:W-:Y:S01]  /*2890*/  ULEA UR5, UR6, UR37, 0x3 ;  /* 0x0000002506057291 */ /* 0x000fe2000f8e18ff */
[----:B------:R-:W-:-:S08]  /*28a0*/  SHF.L.U32 R3, R12, 0x1f, RZ ;  /* 0x0000001f0c037819 */ /* 0x000fd000000006ff */
[----:B------:R-:W1:Y:S02]  /*28b0*/  SYNCS.PHASECHK.TRANS64 P0, [UR5+0x70], R3 ;  /* 0x00007003ff0075a7 */ /* 0x000e640008001005 */
[----:B-1----:R-:W-:Y:S05]  /*28c0*/  @P0 BRA `(.L_x_45) ;  /* 0x0000000000080947 */ /* 0x002fea0003800000 */
[----:B------:R-:W1:Y:S02]  /*28d0*/  SYNCS.PHASECHK.TRANS64.TRYWAIT P0, [UR5+0x70], R3 ;  /* 0x00007003ff0075a7 */ /* 0x000e640008001105 */
[----:B-1----:R-:W-:Y:S05]  /*28e0*/  @!P0 BRA `(.L_x_46) ;  /* 0x0000003800a88947 */ /* 0x002fea0003800000 */
.L_x_45:
[----:B------:R-:W-:-:S04]  /*28f0*/  UIADD3 UR4, UPT, UPT, UR6, 0x1, URZ ;  /* 0x0000000106047890 */ /* 0x000fc8000fffe0ff */
[----:B------:R-:W-:-:S04]  /*2900*/  UISETP.NE.AND UP0, UPT, UR4, 0x2, UPT ;  /* 0x000000020400788c */ /* 0x000fc8000bf05270 */
[----:B------:R-:W-:Y:S02]  /*2910*/  USEL UR7, URZ, 0x1, UP0 ;  /* 0x00000001ff077887 */ /* 0x000fe40008000000 */
[----:B------:R-:W-:-:S04]  /*2920*/  USEL UR4, UR4, URZ, UP0 ;  /* 0x000000ff04047287 */ /* 0x000fc80008000000 */
[----:B------:R-:W-:Y:S01]  /*2930*/  ULEA UR4, UR4, UR37, 0x3 ;  /* 0x0000002504047291 */ /* 0x000fe2000f8e18ff */
[----:B-1----:R-:W-:-:S04]  /*2940*/  LOP3.LUT R3, R12, UR7, RZ, 0x3c, !PT ;  /* 0x000000070c037c12 */ /* 0x002fc8000f8e3cff */
[----:B------:R-:W-:-:S04]  /*2950*/  SHF.L.U32 R0, R3, 0x1f, RZ ;  /* 0x0000001f03007819 */ /* 0x000fc800000006ff */
[----:B------:R-:W1:Y:S02]  /*2960*/  SYNCS.PHASECHK.TRANS64 P0, [UR4+0x70], R0 ;  /* 0x00007000ff0075a7 */ /* 0x000e640008001004 */
[----:B-1----:R-:W-:Y:S05]  /*2970*/  @P0 EXIT ;  /* 0x000000000000094d */ /* 0x002fea0003800000 */
[----:B------:R-:W-:Y:S02]  /*2980*/  SHF.L.U32 R3, R3, 0x1f, RZ ;  /* 0x0000001f03037819 */ /* 0x000fe400000006ff */
[----:B------:R-:W-:-:S07]  /*2990*/  MOV R0, UR4 ;  /* 0x0000000400007c02 */ /* 0x000fce0008000f00 */
.L_x_47:
[----:B-1----:R1:W2:Y:S02]  /*29a0*/  SYNCS.PHASECHK.TRANS64.TRYWAIT P0, [R0+URZ+0x70], R3 ;  /* 0x00007003000075a7 */ /* 0x0022a400080011ff */
[----:B--2---:R-:W-:Y:S05]  /*29b0*/  @!P0 NANOSLEEP.SYNCS 0x989680 ;  /* 0x009896800000895d */ /* 0x004fea0003900000 */
[----:B------:R-:W2:Y:S02]  /*29c0*/  @!P0 SYNCS.PHASECHK.TRANS64 P0, [R0+URZ+0x70], R3 ;  /* 0x00007003000085a7 */ /* 0x000ea400080010ff */
[----:B--2---:R-:W-:Y:S05]  /*29d0*/  @P0 EXIT ;  /* 0x000000000000094d */ /* 0x004fea0003800000 */
[----:B------:R-:W-:Y:S05]  /*29e0*/  BRA `(.L_x_47) ;  /* 0xfffffffc00ec7947 */ /* 0x000fea000383ffff */
.L_x_40:
[----:B------:R-:W-:-:S09]  /*29f0*/  UISETP.NE.AND UP1, UPT, UR8, URZ, UPT ;  /* 0x000000ff0800728c */ /* 0x000fd2000bf25270 */
[----:B------:R-:W-:Y:S05]  /*2a00*/  BRA.U UP1, `(.L_x_48) ;  /* 0x0000000d01787547 */ /* 0x000fea000b800000 */
[----:B------:R-:W-:Y:S01]  /*2a10*/  UMOV UR4, 0x40 ;  /* 0x0000004000047882 */ /* 0x000fe20000000000 */
[----:B------:R-:W-:Y:S01]  /*2a20*/  NOP ;  /* 0x0000000000007918 */ /* 0x000fe20000000000 */
[----:B------:R-:W-:Y:S01]  /*2a30*/  ULEA UR4, UR37, UR4, 0x18 ;  /* 0x0000000425047291 */ /* 0x000fe2000f8ec0ff */
[----:B------:R-:W-:Y:S02]  /*2a40*/  UMOV UR5, 0x400 ;  /* 0x0000040000057882 */ /* 0x000fe40000000000 */
[----:B------:R-:W-:-:S06]  /*2a50*/  ULEA UR37, UR37, UR5, 0x18 ;  /* 0x0000000525257291 */ /* 0x000fcc000f8ec0ff */
[----:B------:R-:W1:Y:S02]  /*2a60*/  LDS.U8 R0, [UR4+0x1c] ;  /* 0x00001c04ff007984 */ /* 0x000e640008000000 */
[----:B-1----:R-:W-:-:S13]  /*2a70*/  ISETP.NE.AND P0, PT, R0, RZ, PT ;  /* 0x000000ff0000720c */ /* 0x002fda0003f05270 */
[----:B------:R-:W-:Y:S05]  /*2a80*/  @P0 BRA `(.L_x_49) ;  /* 0x0000000000580947 */ /* 0x000fea0003800000 */
[----:B------:R-:W-:-:S13]  /*2a90*/  ELECT P0, URZ, PT ;  /* 0x0000000000ff782f */ /* 0x000fda0003800000 */
[----:B------:R-:W-:Y:S05]  /*2aa0*/  @!P0 BRA `(.L_x_50) ;  /* 0x0000000000608947 */ /* 0x000fea0003800000 */
[----:B------:R-:W-:Y:S01]  /*2ab0*/  UMOV UR5, 0x10 ;  /* 0x0000001000057882 */ /* 0x000fe20000000000 */
[----:B------:R-:W-:Y:S01]  /*2ac0*/  HFMA2 R0, -RZ, RZ, 0, 5.9604644775390625e-08 ;  /* 0x00000001ff007431 */ /* 0x000fe200000001ff */
[----:B------:R-:W-:-:S03]  /*2ad0*/  MOV R2, 0xffff ;  /* 0x0000ffff00027802 */ /* 0x000fc60000000f00 */
[----:B------:R-:W-:Y:S04]  /*2ae0*/  DEPBAR.LE SB1, 0x36 ;  /* 0x00009d800000791a */ /* 0x000fe80000000000 */
[----:B------:R-:W1:Y:S02]  /*2af0*/  UTCATOMSWS.FIND_AND_SET.ALIGN UP0, UR5, UR5 ;  /* 0x00000005000575e3 */ /* 0x000e640008000800 */
[----:B-1----:R-:W-:Y:S01]  /*2b00*/  MOV R3, UR5 ;  /* 0x0000000500037c02 */ /* 0x002fe20008000f00 */
[----:B------:R-:W-:Y:S06]  /*2b10*/  BRA.U UP0, `(.L_x_51) ;  /* 0x0000000100187547 */ /* 0x000fec000b800000 */
.L_x_52:
[----:B------:R-:W-:Y:S05]  /*2b20*/  NANOSLEEP 0x64 ;  /* 0x000000640000795d */ /* 0x000fea0003800000 */
[----:B------:R-:W-:-:S05]  /*2b30*/  UMOV UR5, 0x10 ;  /* 0x0000001000057882 */ /* 0x000fca0000000000 */
[----:B------:R-:W-:Y:S04]  /*2b40*/  DEPBAR.LE SB1, 0x36 ;  /* 0x00009d800000791a */ /* 0x000fe80000000000 */
[----:B------:R-:W1:Y:S02]  /*2b50*/  UTCATOMSWS.FIND_AND_SET.ALIGN UP0, UR5, UR5 ;  /* 0x00000005000575e3 */ /* 0x000e640008000800 */
[----:B-1----:R-:W-:Y:S01]  /*2b60*/  MOV R3, UR5 ;  /* 0x0000000500037c02 */ /* 0x002fe20008000f00 */
[----:B------:R-:W-:Y:S05]  /*2b70*/  BRA.U !UP0, `(.L_x_52) ;  /* 0xfffffffd08e87547 */ /* 0x000fea000b83ffff */
.L_x_51:
[-C--:B------:R-:W-:Y:S02]  /*2b80*/  SHF.L.U32 R2, R2, R3.reuse, RZ ;  /* 0x0000000302027219 */ /* 0x080fe400000006ff */
[----:B------:R-:W-:Y:S01]  /*2b90*/  SHF.L.U32 R0, R0, R3, RZ ;  /* 0x0000000300007219 */ /* 0x000fe200000006ff */
[----:B------:R-:W-:Y:S02]  /*2ba0*/  IMAD.SHL.U32 R3, R3, 0x20, RZ ;  /* 0x0000002003037824 */ /* 0x000fe400078e00ff */
[----:B------:R1:W-:Y:S04]  /*2bb0*/  ATOMS.OR RZ, [UR4+0x14], R2 ;  /* 0x00001402ffff798c */ /* 0x0003e8000b000004 */
[----:B------:R1:W-:Y:S04]  /*2bc0*/  ATOMS.OR RZ, [UR4+0x18], R0 ;  /* 0x00001800ffff798c */ /* 0x0003e8000b000004 */
[----:B------:R1:W-:Y:S01]  /*2bd0*/  STS [UR37+0x110], R3 ;  /* 0x00011003ff007988 */ /* 0x0003e20008000825 */
[----:B------:R-:W-:Y:S05]  /*2be0*/  BRA `(.L_x_50) ;  /* 0x0000000000107947 */ /* 0x000fea0003800000 */
.L_x_49:
[----:B------:R-:W-:Y:S02]  /*2bf0*/  MOV R0, 0xffffffff ;  /* 0xffffffff00007802 */ /* 0x000fe40000000f00 */
[----:B------:R-:W-:-:S03]  /*2c00*/  MOV R2, 0x2c30 ;  /* 0x00002c3000027802 */ /* 0x000fc60000000f00 */
[----:B------:R1:W-:Y:S04]  /*2c10*/  STS [UR37+0x110], R0 ;  /* 0x00011000ff007988 */ /* 0x0003e80008000825 */
[----:B-1-3-5:R-:W-:Y:S05]  /*2c20*/  CALL.REL.NOINC `($__internal_1_$__cuda_sm10x_tcgen05_guardrail_trap_phase_invalid_during_alloc) ;  /* 0x0000003c00247944 */ /* 0x02afea0003c00000 */
.L_x_50:
[----:B------:R-:W-:Y:S05]  /*2c30*/  WARPSYNC.ALL ;  /* 0x0000000000007948 */ /* 0x000fea0003800000 */
[----:B------:R-:W2:Y:S01]  /*2c40*/  S2UR UR6, SR_CgaCtaId ;  /* 0x00000000000679c3 */ /* 0x000ea20000008800 */
[----:B------:R-:W-:Y:S01]  /*2c50*/  UMOV UR4, 0x400 ;  /* 0x0000040000047882 */ /* 0x000fe20000000000 */
[----:B------:R-:W-:-:S06]  /*2c60*/  NOP ;  /* 0x0000000000007918 */ /* 0x000fcc0000000000 */
[----:B------:R-:W-:Y:S06]  /*2c70*/  BAR.ARV 0x6, 0xa0 ;  /* 0x0182800000007b1d */ /* 0x000fec0000002000 */
[----:B------:R-:W4:Y:S01]  /*2c80*/  LDCU UR7, c[0x0][0x38c] ;  /* 0x00007180ff0777ac */ /* 0x000f220008000800 */
[----:B------:R-:W-:Y:S01]  /*2c90*/  IMAD.MOV.U32 R11, RZ, RZ, 0x1 ;  /* 0x00000001ff0b7424 */ /* 0x000fe200078e00ff */
[----:B------:R-:W-:Y:S01]  /*2ca0*/  CS2R R8, SRZ ;  /* 0x0000000000087805 */ /* 0x000fe2000001ff00 */
[----:B------:R-:W-:Y:S01]  /*2cb0*/  IMAD.MOV.U32 R10, RZ, RZ, RZ ;  /* 0x000000ffff0a7224 */ /* 0x000fe200078e00ff */
[----:B------:R-:W-:Y:S01]  /*2cc0*/  UMOV UR18, URZ ;  /* 0x000000ff00127c82 */ /* 0x000fe20008000000 */
[----:B------:R-:W-:Y:S01]  /*2cd0*/  UMOV UR17, URZ ;  /* 0x000000ff00117c82 */ /* 0x000fe20008000000 */
[----:B------:R-:W-:Y:S01]  /*2ce0*/  UMOV UR20, 0x0 ;  /* 0x0000000000147882 */ /* 0x000fe20000000000 */
[----:B------:R-:W-:Y:S01]  /*2cf0*/  UMOV UR21, 0x4100010 ;  /* 0x0410001000157882 */ /* 0x000fe20000000000 */
[----:B--2---:R-:W-:Y:S01]  /*2d00*/  ULEA UR6, UR6, UR4, 0x18 ;  /* 0x0000000406067291 */ /* 0x004fe2000f8ec0ff */
[----:B------:R-:W2:Y:S03]  /*2d10*/  LDCU UR4, c[0x0][0x38c] ;  /* 0x00007180ff0477ac */ /* 0x000ea60008000800 */
[----:B------:R-:W-:-:S02]  /*2d20*/  UIADD3 UR11, UPT, UPT, UR6, 0x2400, URZ ;  /* 0x00002400060b7890 */ /* 0x000fc4000fffe0ff */
[----:B----4-:R-:W-:-:S03]  /*2d30*/  UIADD3 UR7, UPT, UPT, UR7, 0x1f, URZ ;  /* 0x0000001f07077890 */ /* 0x010fc6000fffe0ff */
[----:B-1----:R-:W1:Y:S01]  /*2d40*/  LDS R0, [UR6+0x110] ;  /* 0x00011006ff007984 */ /* 0x002e620008000800 */
[----:B------:R-:W-:Y:S02]  /*2d50*/  UIADD3 UR12, UPT, UPT, UR6, 0x4400, URZ ;  /* 0x00004400060c7890 */ /* 0x000fe4000fffe0ff */
[----:B------:R-:W-:Y:S02]  /*2d60*/  USHF.R.S32.HI UR5, URZ, 0x1f, UR7 ;  /* 0x0000001fff057899 */ /* 0x000fe40008011407 */
[----:B------:R-:W-:Y:S02]  /*2d70*/  USHF.R.U32.HI UR11, URZ, 0x4, UR11 ;  /* 0x00000004ff0b7899 */ /* 0x000fe4000801160b */
[----:B------:R-:W-:Y:S02]  /*2d80*/  ULEA.HI UR5, UR5, UR7, URZ, 0x5 ;  /* 0x0000000705057291 */ /* 0x000fe4000f8f28ff */
[----:B------:R-:W-:Y:S02]  /*2d90*/  USHF.R.U32.HI UR12, URZ, 0x4, UR12 ;  /* 0x00000004ff0c7899 */ /* 0x000fe4000801160c */
[----:B------:R-:W-:-:S02]  /*2da0*/  USHF.R.S32.HI UR5, URZ, 0x5, UR5 ;  /* 0x00000005ff057899 */ /* 0x000fc40008011405 */
[----:B------:R-:W-:Y:S02]  /*2db0*/  ULOP3.LUT UR11, UR11, 0x3fff, URZ, 0xc0, !UPT ;  /* 0x00003fff0b0b7892 */ /* 0x000fe4000f8ec0ff */
[----:B------:R-:W-:Y:S02]  /*2dc0*/  UISETP.LT.AND UP0, UPT, UR5, 0x1, UPT ;  /* 0x000000010500788c */ /* 0x000fe4000bf01270 */
[----:B------:R-:W-:Y:S02]  /*2dd0*/  ULOP3.LUT UR12, UR12, 0x3fff, URZ, 0xc0, !UPT ;  /* 0x00003fff0c0c7892 */ /* 0x000fe4000f8ec0ff */
[----:B------:R-:W-:Y:S02]  /*2de0*/  USEL UR10, UR5, 0x1, !UP0 ;  /* 0x00000001050a7887 */ /* 0x000fe4000c000000 */
[----:B------:R-:W-:Y:S02]  /*2df0*/  ULOP3.LUT UR11, UR11, 0x10000, URZ, 0xfc, !UPT ;  /* 0x000100000b0b7892 */ /* 0x000fe4000f8efcff */
[----:B------:R-:W-:-:S02]  /*2e00*/  ULOP3.LUT UR12, UR12, 0x10000, URZ, 0xfc, !UPT ;  /* 0x000100000c0c7892 */ /* 0x000fc4000f8efcff */
[----:B------:R-:W-:Y:S02]  /*2e10*/  UIADD3 UR10, UPT, UPT, -UR10, URZ, URZ ;  /* 0x000000ff0a0a7290 */ /* 0x000fe4000fffe1ff */
[----:B--2---:R-:W-:Y:S01]  /*2e20*/  UISETP.GE.AND UP3, UPT, UR4, 0x1, UPT ;  /* 0x000000010400788c */ /* 0x004fe2000bf66270 */
[----:B-1----:R-:W-:-:S15]  /*2e30*/  R2UR UR19, R0 ;  /* 0x00000000001372ca */ /* 0x002fde00000e0000 */
.L_x_59:
[----:B------:R-:W-:Y:S02]  /*2e40*/  LEA R0, R10, UR6, 0x3 ;  /* 0x000000060a007c11 */ /* 0x000fe4000f8e18ff */
[----:B------:R-:W-:Y:S02]  /*2e50*/  SHF.L.U32 R5, R9, 0x1f, RZ ;  /* 0x0000001f09057819 */ /* 0x000fe400000006ff */
[----:B------:R-:W-:Y:S01]  /*2e60*/  PLOP3.LUT P0, PT, PT, PT, UP3, 0x80, 0x8 ;  /* 0x000000000008781c */ /* 0x000fe20003f0f038 */
[----:B------:R-:W-:Y:S01]  /*2e70*/  VIADD R3, R0, 0x70 ;  /* 0x0000007000037836 */ /* 0x000fe20000000000 */
[----:B-1----:R-:W1:Y:S02]  /*2e80*/  SYNCS.PHASECHK.TRANS64.TRYWAIT P1, [R0+URZ+0x60], R5 ;  /* 0x00006005000075a7 */ /* 0x002e6400080211ff */
[----:B-1--4-:R-:W-:Y:S09]  /*2e90*/  @!P1 BRA `(.L_x_53) ;  /* 0x0000003400549947 */ /* 0x012ff20003800000 */
.L_x_110:
[----:B------:R-:W-:Y:S01]  /*2ea0*/  LEA R4, R10, UR6, 0x4 ;  /* 0x000000060a047c11 */ /* 0x000fe2000f8e20ff */
[----:B------:R-:W-:Y:S01]  /*2eb0*/  @UP3 ULEA UR4, UR17, UR6, 0x3 ;  /* 0x0000000611043291 */ /* 0x000fe2000f8e18ff */
[----:B------:R-:W-:Y:S01]  /*2ec0*/  PLOP3.LUT P2, PT, PT, PT, PT, 0x80, 0x8 ;  /* 0x000000000008781c */ /* 0x000fe20003f4f070 */
[----:B------:R-:W-:Y:S01]  /*2ed0*/  ULEA UR9, UR18, UR6, 0x3 ;  /* 0x0000000612097291 */ /* 0x000fe2000f8e18ff */
[----:B------:R-:W-:Y:S02]  /*2ee0*/  PRMT R3, RZ, 0x654, R3 ;  /* 0x00000654ff037816 */ /* 0x000fe40000000003 */
[----:B-1----:R-:W1:Y:S01]  /*2ef0*/  LDS.128 R4, [R4+0xf0] ;  /* 0x0000f00004047984 */ /* 0x002e620000000c00 */
[----:B------:R-:W-:Y:S02]  /*2f00*/  @P0 SHF.L.U32 R2, R8, 0x1f, RZ ;  /* 0x0000001f08020819 */ /* 0x000fe400000006ff */
[----:B------:R-:W-:Y:S01]  /*2f10*/  SHF.L.U32 R0, R11, 0x1f, RZ ;  /* 0x0000001f0b007819 */ /* 0x000fe200000006ff */
[----:B------:R-:W-:Y:S01]  /*2f20*/  @!PT LDS RZ, [RZ] ;  /* 0x00000000fffff984 */ /* 0x000fe20000000800 */
[----:B------:R-:W-:Y:S01]  /*2f30*/  @!PT LDS RZ, [RZ] ;  /* 0x00000000fffff984 */ /* 0x000fe20000000800 */
[----:B------:R-:W-:Y:S01]  /*2f40*/  @!PT LDS RZ, [RZ] ;  /* 0x00000000fffff984 */ /* 0x000fe20000000800 */
[----:B------:R-:W-:Y:S01]  /*2f50*/  @!PT LDS RZ, [RZ] ;  /* 0x00000000fffff984 */ /* 0x000fe20000000800 */
[----:B------:R2:W-:Y:S06]  /*2f60*/  MEMBAR.ALL.CTA ;  /* 0x0000000000007992 */ /* 0x0005ec0000008000 */
[----:B--2---:R-:W2:Y:S02]  /*2f70*/  FENCE.VIEW.ASYNC.S ;  /* 0x00000000000073c6 */ /* 0x004ea40000000000 */
[----:B--2---:R2:W-:Y:S01]  /*2f80*/  SYNCS.ARRIVE.TRANS64.RED.A1T0 RZ, [R3+URZ], RZ ;  /* 0x000000ff03ff79a7 */ /* 0x0045e200081004ff */
[----:B------:R2:W4:Y:S01]  /*2f90*/  @P0 SYNCS.PHASECHK.TRANS64.TRYWAIT P2, [UR4], R2 ;  /* 0x00000002ff0005a7 */ /* 0x0005220008041104 */
[----:B-1----:R-:W-:Y:S01]  /*2fa0*/  LOP3.LUT P1, RZ, R6, 0x1, RZ, 0xc0, !PT ;  /* 0x0000000106ff7812 */ /* 0x002fe2000782c0ff */
[----:B------:R-:W1:Y:S02]  /*2fb0*/  SYNCS.PHASECHK.TRANS64.TRYWAIT P0, [UR9+0xa0], R0 ;  /* 0x0000a000ff0075a7 */ /* 0x000e640008001109 */
[----:B-12-4-:R-:W-:Y:S10]  /*2fc0*/  @!P0 BRA `(.L_x_54) ;  /* 0x00000034001c8947 */ /* 0x016ff40003800000 */
.L_x_112:
[----:B------:R-:W-:Y:S01]  /*2fd0*/  IADD3 R10, PT, PT, R10, 0x1, RZ ;  /* 0x000000010a0a7810 */ /* 0x000fe20007ffe0ff */
[----:B------:R-:W-:Y:S06]  /*2fe0*/  BRA.U !UP3, `(.L_x_55) ;  /* 0x000000010ba07547 */ /* 0x000fec000b800000 */
[----:B------:R-:W-:Y:S02]  /*2ff0*/  ULEA.HI UR8, UR18, UR18, URZ, 0x1 ;  /* 0x0000001212087291 */ /* 0x000fe4000f8f08ff */
[----:B------:R-:W-:Y:S02]  /*3000*/  UPLOP3.LUT UP4, UPT, UPT, UPT, UPT, 0x40, 0x4 ;  /* 0x000000000004789c */ /* 0x000fe40003f8e870 */
[----:B------:R-:W-:Y:S02]  /*3010*/  USHF.L.U32 UR4, UR8, 0x5, URZ ;  /* 0x0000000508047899 */ /* 0x000fe400080006ff */
[----:B------:R-:W-:Y:S02]  /*3020*/  ULOP3.LUT UR8, UR8, 0xffe, URZ, 0xc0, !UPT ;  /* 0x00000ffe08087892 */ /* 0x000fe4000f8ec0ff */
[----:B------:R-:W-:Y:S02]  /*3030*/  ULOP3.LUT UR4, UR4, 0xffffffc0, URZ, 0xc0, !UPT ;  /* 0xffffffc004047892 */ /* 0x000fe4000f8ec0ff */
[----:B------:R-:W-:-:S02]  /*3040*/  UIADD3 UR8, UPT, UPT, -UR8, UR18, URZ ;  /* 0x0000001208087290 */ /* 0x000fc4000fffe1ff */
[----:B------:R-:W-:Y:S01]  /*3050*/  UIADD3 UR4, UPT, UPT, UR19, UR4, URZ ;  /* 0x0000000413047290 */ /* 0x000fe2000fffe0ff */
[----:B------:R-:W-:Y:S01]  /*3060*/  UMOV UR16, UR10 ;  /* 0x0000000a00107c82 */ /* 0x000fe20008000000 */
[----:B------:R-:W-:Y:S02]  /*3070*/  UMOV UR15, UR5 ;  /* 0x00000005000f7c82 */ /* 0x000fe40008000000 */
[----:B------:R-:W-:Y:S01]  /*3080*/  ULEA UR8, UR8, UR4, 0x14 ;  /* 0x0000000408087291 */ /* 0x000fe2000f8ea0ff */
[----:B------:R-:W-:-:S11]  /*3090*/  UMOV UR14, UR17 ;  /* 0x00000011000e7c82 */ /* 0x000fd60008000000 */
.L_x_58:
[----:B------:R-:W-:Y:S02]  /*30a0*/  UIADD3 UR16, UPT, UPT, UR16, 0x1, URZ ;  /* 0x0000000110107890 */ /* 0x000fe4000fffe0ff */
[----:B--2---:R-:W-:Y:S02]  /*30b0*/  ULEA UR7, UR14, UR6, 0x3 ;  /* 0x000000060e077291 */ /* 0x004fe4000f8e18ff */
[----:B------:R-:W-:Y:S01]  /*30c0*/  UISETP.NE.AND UP0, UPT, UR16, URZ, UPT ;  /* 0x000000ff1000728c */ /* 0x000fe2000bf05270 */
[----:B----4-:R-:W-:Y:S10]  /*30d0*/  @P2 BRA `(.L_x_56) ;  /* 0x00000000000c2947 */ /* 0x010ff40003800000 */
[----:B-1----:R-:W-:Y:S04]  /*30e0*/  SHF.L.U32 R3, R8, 0x1f, RZ ;  /* 0x0000001f08037819 */ /* 0x002fe800000006ff */
[----:B------:R-:W1:Y:S02]  /*30f0*/  SYNCS.PHASECHK.TRANS64.TRYWAIT P0, [UR7], R3 ;  /* 0x00000003ff0075a7 */ /* 0x000e640008001107 */
[----:B-1----:R-:W-:Y:S05]  /*3100*/  @!P0 BRA `(.L_x_57) ;  /* 0x0000003000e48947 */ /* 0x002fea0003800000 */
.L_x_56:
[----:B------:R-:W-:Y:S01]  /*3110*/  UISETP.NE.AND UP1, UPT, UR15, 0x1, UPT ;  /* 0x000000010f00788c */ /* 0x000fe2000bf25270 */
[----:B------:R-:W-:Y:S01]  /*3120*/  PLOP3.LUT P2, PT, PT, PT, PT, 0x80, 0x8 ;  /* 0x000000000008781c */ /* 0x000fe20003f4f070 */
[----:B------:R-:W-:Y:S02]  /*3130*/  UIADD3 UR17, UPT, UPT, UR14, 0x1, URZ ;  /* 0x000000010e117890 */ /* 0x000fe4000fffe0ff */
[----:B------:R-:W-:Y:S02]  /*3140*/  ULEA UR22, UR14, UR12, 0x7 ;  /* 0x0000000c0e167291 */ /* 0x000fe4000f8e38ff */
[----:B------:R-:W-:Y:S01]  /*3150*/  UISETP.NE.AND UP2, UPT, UR17, 0x4, UPT ;  /* 0x000000041100788c */ /* 0x000fe2000bf45270 */
[----:B------:R-:W-:Y:S01]  /*3160*/  PLOP3.LUT P0, PT, PT, PT, UP1, 0x80, 0x8 ;  /* 0x000000000008781c */ /* 0x000fe20003f0f018 */
[----:B------:R-:W-:Y:S02]  /*3170*/  ULEA UR24, UR14, UR11, 0x7 ;  /* 0x0000000b0e187291 */ /* 0x000fe4000f8e38ff */
[----:B------:R-:W-:Y:S02]  /*3180*/  USEL UR13, URZ, 0x1, UP2 ;  /* 0x00000001ff0d7887 */ /* 0x000fe40009000000 */
[----:B------:R-:W-:Y:S02]  /*3190*/  USEL UR17, UR17, URZ, UP2 ;  /* 0x000000ff11117287 */ /* 0x000fe40009000000 */
[----:B------:R-:W-:Y:S02]  /*31a0*/  UIADD3 UR7, UPT, UPT, UR7, 0x20, URZ ;  /* 0x0000002007077890 */ /* 0x000fe4000fffe0ff */
[----:B------:R-:W-:Y:S01]  /*31b0*/  @UP1 ULEA UR4, UR17, UR6, 0x3 ;  /* 0x0000000611041291 */ /* 0x000fe2000f8e18ff */
[----:B------:R-:W-:Y:S01]  /*31c0*/  LOP3.LUT R8, R8, UR13, RZ, 0x3c, !PT ;  /* 0x0000000d08087c12 */ /* 0x000fe2000f8e3cff */
[----:B------:R-:W-:Y:S01]  /*31d0*/  UMOV UR23, 0xc0004010 ;  /* 0xc000401000177882 */ /* 0x000fe20000000000 */
[----:B------:R-:W-:Y:S01]  /*31e0*/  UMOV UR25, 0xc0004010 ;  /* 0xc000401000197882 */ /* 0x000fe20000000000 */
[----:B------:R-:W-:Y:S01]  /*31f0*/  UIADD3 UR15, UPT, UPT, UR15, -0x1, URZ ;  /* 0xffffffff0f0f7890 */ /* 0x000fe2000fffe0ff */
[----:B-1----:R-:W-:Y:S01]  /*3200*/  @P0 SHF.L.U32 R0, R8, 0x1f, RZ ;  /* 0x0000001f08000819 */ /* 0x002fe200000006ff */
[----:B------:R-:W-:Y:S03]  /*3210*/  UMOV UR14, UR17 ;  /* 0x00000011000e7c82 */ /* 0x000fe60008000000 */
[----:B------:R2:W4:Y:S01]  /*3220*/  @P0 SYNCS.PHASECHK.TRANS64.TRYWAIT P2, [UR4], R0 ;  /* 0x00000000ff0005a7 */ /* 0x0005220008041104 */
[----:B------:R2:W-:Y:S01]  /*3230*/  UTCQMMA gdesc[UR24], gdesc[UR22], tmem[UR8], tmem[UR20], idesc[UR21], UP4 ;  /* 0x00ff1416180075ea */ /* 0x0005e2000a000308 */
[----:B------:R-:W-:Y:S01]  /*3240*/  UPLOP3.LUT UP4, UPT, UPT, UPT, UPT, 0x80, 0x8 ;  /* 0x000000000008789c */ /* 0x000fe20003f8f070 */
[----:B------:R2:W-:Y:S01]  /*3250*/  UTCBAR [UR7], URZ ;  /* 0x000000ff070073e9 */ /* 0x0005e200080000ff */
[----:B------:R-:W-:Y:S09]  /*3260*/  BRA.U UP0, `(.L_x_58) ;  /* 0xfffffffd008c7547 */ /* 0x000ff2000b83ffff */
.L_x_55:
[----:B------:R-:W-:Y:S01]  /*3270*/  UIADD3 UR18, UPT, UPT, UR18, 0x1, URZ ;  /* 0x0000000112127890 */ /* 0x000fe2000fffe0ff */
[C---:B------:R-:W-:Y:S01]  /*3280*/  ISETP.NE.AND P0, PT, R10.reuse, 0x2, PT ;  /* 0x000000020a00780c */ /* 0x040fe20003f05270 */
[----:B------:R-:W-:Y:S02]  /*3290*/  UIADD3 UR9, UPT, UPT, UR9, 0x80, URZ ;  /* 0x0000008009097890 */ /* 0x000fe4000fffe0ff */
[----:B------:R-:W-:Y:S01]  /*32a0*/  UISETP.NE.AND UP0, UPT, UR18, 0x4, UPT ;  /* 0x000000041200788c */ /* 0x000fe2000bf05270 */
[----:B-12---:R-:W-:Y:S02]  /*32b0*/  SEL R0, RZ, 0x1, P0 ;  /* 0x00000001ff007807 */ /* 0x006fe40000000000 */
[----:B------:R-:W-:Y:S01]  /*32c0*/  SEL R10, R10, RZ, P0 ;  /* 0x000000ff0a0a7207 */ /* 0x000fe20000000000 */
[----:B------:R-:W-:Y:S01]  /*32d0*/  USEL UR4, URZ, 0x1, UP0 ;  /* 0x00000001ff047887 */ /* 0x000fe20008000000 */
[----:B------:R-:W-:Y:S01]  /*32e0*/  LOP3.LUT R9, R9, R0, RZ, 0x3c, !PT ;  /* 0x0000000009097212 */ /* 0x000fe200078e3cff */
[----:B------:R-:W-:Y:S01]  /*32f0*/  USEL UR18, UR18, URZ, UP0 ;  /* 0x000000ff12127287 */ /* 0x000fe20008000000 */
[----:B------:R1:W-:Y:S03]  /*3300*/  UTCBAR [UR9], URZ ;  /* 0x000000ff090073e9 */ /* 0x0003e600080000ff */
[----:B------:R-:W-:Y:S01]  /*3310*/  LOP3.LUT R11, R11, UR4, RZ, 0x3c, !PT ;  /* 0x000000040b0b7c12 */ /* 0x000fe2000f8e3cff */
[----:B------:R-:W-:Y:S07]  /*3320*/  @P1 BRA `(.L_x_59) ;  /* 0xfffffff800c41947 */ /* 0x000fee000383ffff */
[----:B------:R-:W2:Y:S01]  /*3330*/  S2UR UR4, SR_CgaCtaId ;  /* 0x00000000000479c3 */ /* 0x000ea20000008800 */
[----:B------:R-:W-:Y:S01]  /*3340*/  ELECT P0, URZ, PT ;  /* 0x0000000000ff782f */ /* 0x000fe20003800000 */
[----:B------:R-:W-:Y:S01]  /*3350*/  IMAD.MOV.U32 R0, RZ, RZ, 0x1 ;  /* 0x00000001ff007424 */ /* 0x000fe200078e00ff */
[----:B------:R-:W-:Y:S01]  /*3360*/  UIADD3 UR6, UPT, UPT, UR6, 0xa0, URZ ;  /* 0x000000a006067890 */ /* 0x000fe2000fffe0ff */
[----:B------:R-:W-:Y:S01]  /*3370*/  SHF.L.U32 R3, R11, 0x1f, RZ ;  /* 0x0000001f0b037819 */ /* 0x000fe200000006ff */
[----:B------:R-:W-:-:S03]  /*3380*/  UMOV UR5, 0x40 ;  /* 0x0000004000057882 */ /* 0x000fc60000000000 */
[----:B------:R-:W-:Y:S01]  /*3390*/  UVIRTCOUNT.DEALLOC.SMPOOL 0x80 ;  /* 0x000000800000784c */ /* 0x000fe20000000000 */
[----:B--2---:R-:W-:Y:S02]  /*33a0*/  ULEA UR4, UR4, UR5, 0x18 ;  /* 0x0000000504047291 */ /* 0x004fe4000f8ec0ff */
[----:B------:R-:W-:-:S07]  /*33b0*/  ULEA UR5, UR18, UR6, 0x3 ;  /* 0x0000000612057291 */ /* 0x000fce000f8e18ff */
[----:B------:R2:W-:Y:S02]  /*33c0*/  @P0 STS.U8 [UR4+0x1c], R0 ;  /* 0x00001c00ff000988 */ /* 0x0005e40008000004 */
[----:B------:R-:W3:Y:S02]  /*33d0*/  SYNCS.PHASECHK.TRANS64.TRYWAIT P0, [UR5], R3 ;  /* 0x00000003ff0075a7 */ /* 0x000ee40008001105 */
[----:B--23--:R-:W-:Y:S05]  /*33e0*/  @!P0 BRA `(.L_x_60) ;  /* 0x0000003000448947 */ /* 0x00cfea0003800000 */
.L_x_115:
[----:B------:R-:W-:-:S04]  /*33f0*/  UIADD3 UR7, UPT, UPT, UR18, 0x1, URZ ;  /* 0x0000000112077890 */ /* 0x000fc8000fffe0ff */
[----:B------:R-:W-:-:S04]  /*3400*/  UISETP.NE.AND UP0, UPT, UR7, 0x4, UPT ;  /* 0x000000040700788c */ /* 0x000fc8000bf05270 */
[----:B------:R-:W-:Y:S02]  /*3410*/  USEL UR8, URZ, 0x1, UP0 ;  /* 0x00000001ff087887 */ /* 0x000fe40008000000 */
[----:B------:R-:W-:-:S04]  /*3420*/  USEL UR7, UR7, URZ, UP0 ;  /* 0x000000ff07077287 */ /* 0x000fc80008000000 */
[----:B------:R-:W-:Y:S01]  /*3430*/  ULEA UR5, UR7, UR6, 0x3 ;  /* 0x0000000607057291 */ /* 0x000fe2000f8e18ff */
[----:B------:R-:W-:-:S04]  /*3440*/  LOP3.LUT R2, R11, UR8, RZ, 0x3c, !PT ;  /* 0x000000080b027c12 */ /* 0x000fc8000f8e3cff */
[----:B--2---:R-:W-:-:S04]  /*3450*/  SHF.L.U32 R3, R2, 0x1f, RZ ;  /* 0x0000001f02037819 */ /* 0x004fc800000006ff */
[----:B------:R-:W2:Y:S02]  /*3460*/  SYNCS.PHASECHK.TRANS64.TRYWAIT P0, [UR5], R3 ;  /* 0x00000003ff0075a7 */ /* 0x000ea40008001105 */
[----:B--2---:R-:W-:Y:S05]  /*3470*/  @!P0 BRA `(.L_x_61) ;  /* 0x0000003000388947 */ /* 0x004fea0003800000 */
.L_x_117:
        /* <DEDUP_REMOVED lines=9> */
.L_x_119:
[----:B------:R-:W-:-:S04]  /*3510*/  UIADD3 UR7, UPT, UPT, UR7, 0x1, URZ ;  /* 0x0000000107077890 */ /* 0x000fc8000fffe0ff */
[----:B------:R-:W-:-:S04]  /*3520*/  UISETP.NE.AND UP0, UPT, UR7, 0x4, UPT ;  /* 0x000000040700788c */ /* 0x000fc8000bf05270 */
[----:B------:R-:W-:Y:S02]  /*3530*/  USEL UR5, URZ, 0x1, UP0 ;  /* 0x00000001ff057887 */ /* 0x000fe40008000000 */
[----:B------:R-:W-:-:S04]  /*3540*/  USEL UR7, UR7, URZ, UP0 ;  /* 0x000000ff07077287 */ /* 0x000fc80008000000 */
[----:B------:R-:W-:Y:S01]  /*3550*/  ULEA UR7, UR7, UR6, 0x3 ;  /* 0x0000000607077291 */ /* 0x000fe2000f8e18ff */
[----:B--2---:R-:W-:-:S04]  /*3560*/  LOP3.LUT R3, R2, UR5, RZ, 0x3c, !PT ;  /* 0x0000000502037c12 */ /* 0x004fc8000f8e3cff */
[----:B------:R-:W-:-:S04]  /*3570*/  SHF.L.U32 R3, R3, 0x1f, RZ ;  /* 0x0000001f03037819 */ /* 0x000fc800000006ff */
[----:B------:R-:W2:Y:S02]  /*3580*/  SYNCS.PHASECHK.TRANS64.TRYWAIT P0, [UR7], R3 ;  /* 0x00000003ff0075a7 */ /* 0x000ea40008001107 */
[----:B--2---:R-:W-:Y:S05]  /*3590*/  @!P0 BRA `(.L_x_63) ;  /* 0x0000003000208947 */ /* 0x004fea0003800000 */
.L_x_121:
[----:B------:R-:W-:Y:S01]  /*35a0*/  NOP ;  /* 0x0000000000007918 */ /* 0x000fe20000000000 */
[----:B--2---:R-:W2:Y:S01]  /*35b0*/  LDS R0, [UR4+0x14] ;  /* 0x00001404ff007984 */ /* 0x004ea20008000800 */
[----:B------:R-:W-:Y:S01]  /*35c0*/  ULOP3.LUT UR6, UR19, 0xffff, URZ, 0xc0, !UPT ;  /* 0x0000ffff13067892 */ /* 0x000fe2000f8ec0ff */
[----:B------:R-:W-:Y:S01]  /*35d0*/  UMOV UR8, 0xffff ;  /* 0x0000ffff00087882 */ /* 0x000fe20000000000 */
[----:B------:R-:W-:Y:S02]  /*35e0*/  UMOV UR5, 0x1 ;  /* 0x0000000100057882 */ /* 0x000fe40000000000 */
[----:B------:R-:W-:-:S04]  /*35f0*/  USHF.R.U32.HI UR6, URZ, 0x5, UR6 ;  /* 0x00000005ff067899 */ /* 0x000fc80008011606 */
[----:B------:R-:W-:Y:S02]  /*3600*/  USHF.L.U32 UR8, UR8, UR6, URZ ;  /* 0x0000000608087299 */ /* 0x000fe400080006ff */
[----:B------:R-:W-:-:S04]  /*3610*/  USHF.L.U32 UR5, UR5, UR6, URZ ;  /* 0x0000000605057299 */ /* 0x000fc800080006ff */
[----:B--2---:R-:W-:-:S04]  /*3620*/  LOP3.LUT R0, R0, UR8, RZ, 0xc0, !PT ;  /* 0x0000000800007c12 */ /* 0x004fc8000f8ec0ff */
[----:B------:R-:W-:-:S13]  /*3630*/  ISETP.NE.AND P0, PT, R0, UR8, PT ;  /* 0x0000000800007c0c */ /* 0x000fda000bf05270 */
[----:B------:R-:W-:Y:S05]  /*3640*/  @P0 BRA `(.L_x_64) ;  /* 0x0000000000580947 */ /* 0x000fea0003800000 */
[----:B------:R-:W2:Y:S02]  /*3650*/  LDS R0, [UR4+0x18] ;  /* 0x00001804ff007984 */ /* 0x000ea40008000800 */
[----:B--2---:R-:W-:-:S04]  /*3660*/  LOP3.LUT R0, R0, UR5, RZ, 0xc0, !PT ;  /* 0x0000000500007c12 */ /* 0x004fc8000f8ec0ff */
[----:B------:R-:W-:-:S13]  /*3670*/  ISETP.NE.AND P0, PT, R0, UR5, PT ;  /* 0x0000000500007c0c */ /* 0x000fda000bf05270 */
[----:B------:R-:W-:Y:S05]  /*3680*/  @P0 BRA `(.L_x_65) ;  /* 0x00000000003c0947 */ /* 0x000fea0003800000 */
[----:B------:R-:W2:Y:S01]  /*3690*/  S2R R2, SR_LANEID ;  /* 0x0000000000027919 */ /* 0x000ea20000000000 */
[----:B------:R-:W-:Y:S01]  /*36a0*/  ULOP3.LUT UR8, URZ, UR8, URZ, 0x33, !UPT ;  /* 0x00000008ff087292 */ /* 0x000fe2000f8e33ff */
[----:B------:R-:W-:Y:S01]  /*36b0*/  LOP3.LUT R4, RZ, UR5, RZ, 0x33, !PT ;  /* 0x00000005ff047c12 */ /* 0x000fe2000f8e33ff */
[----:B------:R-:W-:Y:S02]  /*36c0*/  VOTEU.ANY UR7, UPT, PT ;  /* 0x0000000000077886 */ /* 0x000fe400038e0100 */
[----:B------:R-:W-:Y:S01]  /*36d0*/  UFLO.U32 UR7, UR7 ;  /* 0x00000007000772bd */ /* 0x000fe200080e0000 */
[----:B------:R-:W3:Y:S01]  /*36e0*/  REDUX UR5, R4 ;  /* 0x00000000040573c4 */ /* 0x000ee20000000000 */
[----:B------:R-:W-:-:S06]  /*36f0*/  IMAD.U32 R0, RZ, RZ, UR8 ;  /* 0x00000008ff007e24 */ /* 0x000fcc000f8e00ff */
[----:B------:R1:W-:Y:S01]  /*3700*/  UTCATOMSWS.AND URZ, UR8 ;  /* 0x0000000800ff79e3 */ /* 0x0003e20008000000 */
[----:B------:R-:W4:Y:S01]  /*3710*/  REDUX UR6, R0 ;  /* 0x00000000000673c4 */ /* 0x000f220000000000 */
[----:B--2---:R-:W-:Y:S01]  /*3720*/  ISETP.EQ.U32.AND P0, PT, R2, UR7, PT ;  /* 0x0000000702007c0c */ /* 0x004fe2000bf02070 */
[----:B---3--:R-:W-:Y:S01]  /*3730*/  IMAD.U32 R2, RZ, RZ, UR5 ;  /* 0x00000005ff027e24 */ /* 0x008fe2000f8e00ff */
[----:B----4-:R-:W-:-:S11]  /*3740*/  MOV R3, UR6 ;  /* 0x0000000600037c02 */ /* 0x010fd60008000f00 */
[----:B------:R1:W-:Y:S04]  /*3750*/  @P0 ATOMS.AND RZ, [UR4+0x14], R3 ;  /* 0x00001403ffff098c */ /* 0x0003e8000a800004 */
[----:B------:R1:W-:Y:S01]  /*3760*/  @P0 ATOMS.AND RZ, [UR4+0x18], R2 ;  /* 0x00001802ffff098c */ /* 0x0003e2000a800004 */
[----:B------:R-:W-:Y:S05]  /*3770*/  BRA `(.L_x_66) ;  /* 0x0000000000147947 */ /* 0x000fea0003800000 */
.L_x_65:
[----:B------:R-:W-:Y:S02]  /*3780*/  MOV R2, 0x37a0 ;  /* 0x000037a000027802 */ /* 0x000fe40000000f00 */
[----:B-1--45:R-:W-:Y:S05]  /*3790*/  CALL.REL.NOINC `($__internal_0_$__cuda_sm10x_tcgen05_guardrail_trap_col_being_dealloced_not_returned_by_alloc) ;  /* 0x00000030003c7944 */ /* 0x032fea0003c00000 */
[----:B------:R-:W-:Y:S05]  /*37a0*/  BRA `(.L_x_66) ;  /* 0x0000000000087947 */ /* 0x000fea0003800000 */
.L_x_64:
[----:B------:R-:W-:Y:S02]  /*37b0*/  MOV R2, 0x37d0 ;  /* 0x000037d000027802 */ /* 0x000fe40000000f00 */
[----:B-1--45:R-:W-:Y:S05]  /*37c0*/  CALL.REL.NOINC `($__internal_2_$__cuda_sm10x_tcgen05_guardrail_trap_unallocated_columns_being_dealloced) ;  /* 0x0000003000487944 */ /* 0x032fea0003c00000 */
.L_x_66:
[----:B------:R-:W-:Y:S01]  /*37d0*/  NOP ;  /* 0x0000000000007918 */ /* 0x000fe20000000000 */
[----:B-1----:R-:W-:Y:S05]  /*37e0*/  EXIT ;  /* 0x000000000000794d */ /* 0x002fea0003800000 */
.L_x_48:
[----:B------:R-:W-:-:S09]  /*37f0*/  UISETP.NE.OR UP2, UPT, UR8, 0x3, !UP2 ;  /* 0x000000030800788c */ /* 0x000fd2000d745670 */
[----:B------:R-:W-:Y:S05]  /*3800*/  BRA.U UP2, `(.L_x_67) ;  /* 0x0000000902c87547 */ /* 0x000fea000b800000 */
[----:B------:R-:W1:Y:S01]  /*3810*/  LDCU.64 UR6, c[0x0][0x888] ;  /* 0x00011100ff0677ac */ /* 0x000e620008000a00 */
[----:B------:R-:W2:Y:S01]  /*3820*/  LDC R0, c[0x0][0xb30] ;  /* 0x0002cc00ff007b82 */ /* 0x000ea20000000800 */
[----:B------:R-:W-:Y:S01]  /*3830*/  IMAD.MOV.U32 R30, RZ, RZ, 0x1 ;  /* 0x00000001ff1e7424 */ /* 0x000fe200078e00ff */
[----:B------:R-:W-:Y:S01]  /*3840*/  CS2R R28, SRZ ;  /* 0x00000000001c7805 */ /* 0x000fe2000001ff00 */
[----:B------:R-:W4:Y:S01]  /*3850*/  LDCU.64 UR4, c[0x0][0x890] ;  /* 0x00011200ff0477ac */ /* 0x000f220008000a00 */
[----:B------:R-:W-:Y:S01]  /*3860*/  IMAD.MOV.U32 R25, RZ, RZ, 0x1000 ;  /* 0x00001000ff197424 */ /* 0x000fe200078e00ff */
[----:B------:R-:W-:-:S03]  /*3870*/  UMOV UR8, 0x400 ;  /* 0x0000040000087882 */ /* 0x000fc60000000000 */
[----:B------:R-:W3:Y:S01]  /*3880*/  LDC R19, c[0x0][0x370] ;  /* 0x0000dc00ff137b82 */ /* 0x000ee20000000800 */
[----:B------:R-:W-:-:S07]  /*3890*/  UPLOP3.LUT UP1, UPT, UPT, UPT, UPT, 0x40, 0x4 ;  /* 0x000000000004789c */ /* 0x000fce0003f2e870 */
[----:B------:R-:W3:Y:S01]  /*38a0*/  LDC R2, c[0x0][0xb0c] ;  /* 0x0002c300ff027b82 */ /* 0x000ee20000000800 */
[----:B-1----:R-:W-:Y:S02]  /*38b0*/  UISETP.NE.U32.AND UP2, UPT, UR6, URZ, UPT ;  /* 0x000000ff0600728c */ /* 0x002fe4000bf45070 */
[----:B------:R-:W-:Y:S02]  /*38c0*/  ULEA UR6, UR37, UR8, 0x18 ;  /* 0x0000000825067291 */ /* 0x000fe4000f8ec0ff */
[----:B------:R-:W-:Y:S02]  /*38d0*/  UISETP.NE.AND.EX UP2, UPT, UR7, URZ, UPT, UP2 ;  /* 0x000000ff0700728c */ /* 0x000fe4000bf45320 */
[----:B------:R-:W-:Y:S01]  /*38e0*/  UIADD3 UR7, UPT, UPT, UR6, 0x40, URZ ;  /* 0x0000004006077890 */ /* 0x000fe2000fffe0ff */
[----:B------:R-:W1:Y:S01]  /*38f0*/  LDC R18, c[0x0][0xb20] ;  /* 0x0002c800ff127b82 */ /* 0x000e620000000800 */
[----:B----4-:R-:W-:Y:S01]  /*3900*/  UISETP.NE.U32.AND UP3, UPT, UR4, URZ, UPT ;  /* 0x000000ff0400728c */ /* 0x010fe2000bf65070 */
[----:B--2---:R-:W-:Y:S01]  /*3910*/  ISETP.NE.AND P1, PT, R0, 0x1, PT ;  /* 0x000000010000780c */ /* 0x004fe20003f25270 */
[----:B------:R-:W-:-:S02]  /*3920*/  UPRMT UR37, UR37, 0x654, UR7 ;  /* 0x0000065425257896 */ /* 0x000fc40008000007 */
[----:B------:R-:W-:-:S03]  /*3930*/  UISETP.NE.AND.EX UP3, UPT, UR5, URZ, UPT, UP3 ;  /* 0x000000ff0500728c */ /* 0x000fc6000bf65330 */
[----:B------:R-:W2:Y:S08]  /*3940*/  LDC.64 R32, c[0x0][0x348] ;  /* 0x0000d200ff207b82 */ /* 0x000eb00000000a00 */
[----:B------:R-:W4:Y:S08]  /*3950*/  LDC.64 R16, c[0x0][0xb10] ;  /* 0x0002c400ff107b82 */ /* 0x000f300000000a00 */
[----:B------:R-:W1:Y:S08]  /*3960*/  LDC.64 R6, c[0x0][0xb18] ;  /* 0x0002c600ff067b82 */ /* 0x000e700000000a00 */
[----:B------:R-:W1:Y:S08]  /*3970*/  LDC.64 R4, c[0x0][0xb28] ;  /* 0x0002ca00ff047b82 */ /* 0x000e700000000a00 */
[----:B---3--:R-:W1:Y:S02]  /*3980*/  LDC R24, c[0x0][0x374] ;  /* 0x0000dd00ff187b82 */ /* 0x008e640000000800 */
.L_x_75:
[C---:B------:R-:W-:Y:S02]  /*3990*/  LEA R0, R29.reuse, UR6, 0x3 ;  /* 0x000000061d007c11 */ /* 0x040fe4000f8e18ff */
[----:B------:R-:W-:Y:S02]  /*39a0*/  SHF.L.U32 R3, R28, 0x1f, RZ ;  /* 0x0000001f1c037819 */ /* 0x000fe400000006ff */
[----:B------:R-:W-:Y:S02]  /*39b0*/  LEA R20, R29, UR6, 0x4 ;  /* 0x000000061d147c11 */ /* 0x000fe4000f8e20ff */
[----:B---3--:R-:W3:Y:S02]  /*39c0*/  SYNCS.PHASECHK.TRANS64.TRYWAIT P0, [R0+URZ+0x60], R3 ;  /* 0x00006003000075a7 */ /* 0x008ee400080011ff */
[----:B---3--:R-:W-:Y:S05]  /*39d0*/  @!P0 BRA `(.L_x_68) ;  /* 0x0000002c00288947 */ /* 0x008fea0003800000 */
.L_x_122:
[----:B------:R-:W-:Y:S01]  /*39e0*/  ISETP.GE.AND P0, PT, R40, 0x1, PT ;  /* 0x000000012800780c */ /* 0x000fe20003f06270 */
[----:B------:R-:W1:Y:S01]  /*39f0*/  LDS.128 R20, [R20+0xf0] ;  /* 0x0000f00014147984 */ /* 0x000e620000000c00 */
[----:B------:R-:W-:Y:S01]  /*3a00*/  ISETP.NE.U32.AND P4, PT, RZ, UR4, PT ;  /* 0x00000004ff007c0c */ /* 0x000fe2000bf85070 */
[----:B---3--:R-:W-:Y:S01]  /*3a10*/  VIADD R0, R0, 0x70 ;  /* 0x0000007000007836 */ /* 0x008fe20000000000 */
[----:B------:R-:W-:Y:S02]  /*3a20*/  SHF.L.U32 R26, R30, 0x1f, RZ ;  /* 0x0000001f1e1a7819 */ /* 0x000fe400000006ff */
[----:B------:R-:W-:Y:S02]  /*3a30*/  ISETP.NE.AND.EX P4, PT, RZ, UR5, PT, P4 ;  /* 0x00000005ff007c0c */ /* 0x000fe4000bf85340 */
[----:B------:R-:W-:Y:S01]  /*3a40*/  PRMT R0, RZ, 0x654, R0 ;  /* 0x00000654ff007816 */ /* 0x000fe20000000000 */
[----:B------:R-:W-:Y:S01]  /*3a50*/  @!PT LDS RZ, [RZ] ;  /* 0x00000000fffff984 */ /* 0x000fe20000000800 */
[----:B------:R-:W-:Y:S01]  /*3a60*/  @!PT LDS RZ, [RZ] ;  /* 0x00000000fffff984 */ /* 0x000fe20000000800 */
[----:B------:R-:W-:Y:S01]  /*3a70*/  @!PT LDS RZ, [RZ] ;  /* 0x00000000fffff984 */ /* 0x000fe20000000800 */
[----:B------:R-:W-:Y:S01]  /*3a80*/  @!PT LDS RZ, [RZ] ;  /* 0x00000000fffff984 */ /* 0x000fe20000000800 */
[----:B------:R3:W-:Y:S06]  /*3a90*/  MEMBAR.ALL.CTA ;  /* 0x0000000000007992 */ /* 0x0007ec0000008000 */
[----:B---3--:R-:W3:Y:S02]  /*3aa0*/  FENCE.VIEW.ASYNC.S ;  /* 0x00000000000073c6 */ /* 0x008ee40000000000 */
[----:B---3--:R3:W-:Y:S01]  /*3ab0*/  SYNCS.ARRIVE.TRANS64.RED.A1T0 RZ, [R0+URZ], RZ ;  /* 0x000000ff00ff79a7 */ /* 0x0087e200081004ff */
[----:B-1----:R-:W-:Y:S11]  /*3ac0*/  LOP3.LUT P3, RZ, R22, 0x1, RZ, 0xc0, !PT ;  /* 0x0000000116ff7812 */ /* 0x002ff6000786c0ff */
[----:B------:R-:W-:Y:S02]  /*3ad0*/  @!UPT UIADD3 URZ, UPT, UPT, URZ, URZ, URZ ;  /* 0x000000fffffff290 */ /* 0x000fe4000fffe0ff */
[----:B------:R-:W-:Y:S02]  /*3ae0*/  @P3 MOV R13, R20 ;  /* 0x00000014000d3202 */ /* 0x000fe40000000f00 */
[----:B------:R-:W-:Y:S01]  /*3af0*/  @P3 LOP3.LUT R8, R21, 0xffff, RZ, 0xc0, !PT ;  /* 0x0000ffff15083812 */ /* 0x000fe200078ec0ff */
[----:B---3--:R-:W-:Y:S06]  /*3b00*/  @!P0 BRA `(.L_x_69) ;  /* 0x0000000000a48947 */ /* 0x008fec0003800000 */
[----:B------:R-:W-:Y:S01]  /*3b10*/  IMAD.HI.U32 R31, R24, R7, RZ ;  /* 0x00000007181f7227 */ /* 0x000fe200078e00ff */
[----:B------:R-:W-:Y:S02]  /*3b20*/  ISETP.NE.AND P0, PT, R6, 0x1, PT ;  /* 0x000000010600780c */ /* 0x000fe40003f05270 */
[----:B------:R-:W-:Y:S01]  /*3b30*/  ISETP.NE.AND P2, PT, R40, 0x1, PT ;  /* 0x000000012800780c */ /* 0x000fe20003f45270 */
[----:B----4-:R-:W-:Y:S01]  /*3b40*/  IMAD.HI.U32 R34, R19, R16, RZ ;  /* 0x0000001013227227 */ /* 0x010fe200078e00ff */
[----:B------:R-:W-:Y:S02]  /*3b50*/  SHF.R.U32.HI R31, RZ, R18, R31 ;  /* 0x00000012ff1f7219 */ /* 0x000fe4000001161f */
[----:B------:R-:W-:Y:S01]  /*3b60*/  ISETP.NE.AND P5, PT, R2, 0x1, PT ;  /* 0x000000010200780c */ /* 0x000fe20003fa5270 */
[----:B------:R-:W-:Y:S01]  /*3b70*/  IMAD.HI.U32 R36, R13, R16, RZ ;  /* 0x000000100d247227 */ /* 0x000fe200078e00ff */
[----:B------:R-:W-:Y:S02]  /*3b80*/  SHF.R.U32.HI R34, RZ, R17, R34 ;  /* 0x00000011ff227219 */ /* 0x000fe40000011622 */
[----:B------:R-:W-:Y:S01]  /*3b90*/  SEL R3, R24, R31, !P0 ;  /* 0x0000001f18037207 */ /* 0x000fe20004000000 */
[C---:B------:R-:W-:Y:S01]  /*3ba0*/  IMAD.HI.U32 R31, R8.reuse, R7, RZ ;  /* 0x00000007081f7227 */ /* 0x040fe200078e00ff */
[----:B------:R-:W-:Y:S02]  /*3bb0*/  SEL R11, R19, R34, !P5 ;  /* 0x00000022130b7207 */ /* 0x000fe40006800000 */
[----:B------:R-:W-:Y:S01]  /*3bc0*/  SHF.R.U32.HI R36, RZ, R17, R36 ;  /* 0x00000011ff247219 */ /* 0x000fe20000011624 */
[----:B------:R-:W-:Y:S01]  /*3bd0*/  IMAD.HI.U32 R38, R3, R4, RZ ;  /* 0x0000000403267227 */ /* 0x000fe200078e00ff */
[----:B------:R-:W-:Y:S03]  /*3be0*/  SHF.R.U32.HI R31, RZ, R18, R31 ;  /* 0x00000012ff1f7219 */ /* 0x000fe6000001161f */
[----:B------:R-:W-:Y:S01]  /*3bf0*/  IMAD.HI.U32 R34, R11, R4, RZ ;  /* 0x000000040b227227 */ /* 0x000fe200078e00ff */
[----:B------:R-:W-:Y:S02]  /*3c00*/  @P2 SHF.R.U32.HI R3, RZ, R5, R38 ;  /* 0x00000005ff032219 */ /* 0x000fe40000011626 */
[----:B------:R-:W-:Y:S02]  /*3c10*/  SEL R9, R8, R31, !P0 ;  /* 0x0000001f08097207 */ /* 0x000fe40004000000 */
[----:B------:R-:W-:Y:S01]  /*3c20*/  @P2 SHF.R.U32.HI R11, RZ, R5, R34 ;  /* 0x00000005ff0b2219 */ /* 0x000fe20000011622 */
[C---:B------:R-:W-:Y:S01]  /*3c30*/  IMAD R10, R40.reuse, R3, RZ ;  /* 0x00000003280a7224 */ /* 0x040fe200078e02ff */
[----:B------:R-:W-:Y:S01]  /*3c40*/  SEL R3, R13, R36, !P5 ;  /* 0x000000240d037207 */ /* 0x000fe20006800000 */
[C---:B------:R-:W-:Y:S03]  /*3c50*/  IMAD.HI.U32 R14, R9.reuse, R4, RZ ;  /* 0x00000004090e7227 */ /* 0x040fe600078e00ff */
[----:B------:R-:W-:Y:S01]  /*3c60*/  ISETP.GE.AND P0, PT, R9, R10, PT ;  /* 0x0000000a0900720c */ /* 0x000fe20003f06270 */
[C---:B------:R-:W-:Y:S01]  /*3c70*/  IMAD R12, R40.reuse, R11, RZ ;  /* 0x0000000b280c7224 */ /* 0x040fe200078e02ff */
[-C--:B------:R-:W-:Y:S04]  /*3c80*/  SHF.R.U32.HI R14, RZ, R5.reuse, R14 ;  /* 0x00000005ff0e7219 */ /* 0x080fe8000001160e */
[----:B------:R-:W-:Y:S02]  /*3c90*/  ISETP.GE.OR P0, PT, R3, R12, P0 ;  /* 0x0000000c0300720c */ /* 0x000fe40000706670 */
[----:B------:R-:W-:Y:S05]  /*3ca0*/  SEL R15, R9, R14, !P2 ;  /* 0x0000000e090f7207 */ /* 0x000fea0005000000 */
[----:B------:R-:W-:Y:S04]  /*3cb0*/  IMAD.MOV R14, RZ, RZ, -R15 ;  /* 0x000000ffff0e7224 */ /* 0x000fe800078e0a0f */
[----:B------:R-:W-:Y:S02]  /*3cc0*/  IMAD R14, R40, R14, R9 ;  /* 0x0000000e280e7224 */ /* 0x000fe400078e0209 */
[C---:B------:R-:W-:Y:S05]  /*3cd0*/  @!P0 IMAD.HI.U32 R10, R3.reuse, R4, RZ ;  /* 0x00000004030a8227 */ /* 0x040fea00078e00ff */
[----:B------:R-:W-:Y:S04]  /*3ce0*/  @!P0 SHF.R.U32.HI R10, RZ, R5, R10 ;  /* 0x00000005ff0a8219 */ /* 0x000fe8000001160a */
[----:B------:R-:W-:Y:S01]  /*3cf0*/  @!P0 SEL R0, R3, R10, !P2 ;  /* 0x0000000a03008207 */ /* 0x000fe20005000000 */
[----:B------:R-:W-:Y:S03]  /*3d00*/  IMAD.MOV R10, RZ, RZ, -R3 ;  /* 0x000000ffff0a7224 */ /* 0x000fe600078e0a03 */
[----:B------:R-:W-:Y:S01]  /*3d10*/  @!P0 IADD3 R15, PT, PT, R15, -R0, RZ ;  /* 0x800000000f0f8210 */ /* 0x000fe20007ffe0ff */
[----:B------:R-:W-:Y:S01]  /*3d20*/  @!P0 IMAD R0, R11, R14, R0 ;  /* 0x0000000e0b008224 */ /* 0x000fe200078e0200 */
[----:B------:R-:W-:Y:S01]  /*3d30*/  IADD3 R11, PT, PT, -R9, RZ, RZ ;  /* 0x000000ff090b7210 */ /* 0x000fe20007ffe1ff */
[----:B------:R-:W-:Y:S02]  /*3d40*/  IMAD R13, R2, R10, R13 ;  /* 0x0000000a020d7224 */ /* 0x000fe400078e020d */
[----:B------:R-:W-:Y:S02]  /*3d50*/  @!P0 IMAD R9, R15, R40, R3 ;  /* 0x000000280f098224 */ /* 0x000fe400078e0203 */
[----:B------:R-:W-:Y:S02]  /*3d60*/  @!P0 IMAD.MOV.U32 R3, RZ, RZ, R0 ;  /* 0x000000ffff038224 */ /* 0x000fe400078e0000 */
[----:B------:R-:W-:Y:S02]  /*3d70*/  IMAD R8, R6, R11, R8 ;  /* 0x0000000b06087224 */ /* 0x000fe400078e0208 */
[----:B------:R-:W-:Y:S02]  /*3d80*/  IMAD R13, R3, R2, R13 ;  /* 0x00000002030d7224 */ /* 0x000fe400078e020d */
[----:B------:R-:W-:Y:S02]  /*3d90*/  IMAD R8, R9, R6, R8 ;  /* 0x0000000609087224 */ /* 0x000fe400078e0208 */
.L_x_69:
[----:B------:R-:W-:Y:S05]  /*3da0*/  BRA.U UP1, `(.L_x_70) ;  /* 0x0000000101107547 */ /* 0x000fea000b800000 */
[----:B------:R-:W-:Y:S04]  /*3db0*/  MOV R0, UR13 ;  /* 0x0000000d00007c02 */ /* 0x000fe80008000f00 */
[----:B------:R-:W-:Y:S04]  /*3dc0*/  SHF.L.U32 R3, R0, 0x1f, RZ ;  /* 0x0000001f00037819 */ /* 0x000fe800000006ff */
[----:B------:R-:W1:Y:S02]  /*3dd0*/  SYNCS.PHASECHK.TRANS64.TRYWAIT P0, [UR6+0x58], R3 ;  /* 0x00005803ff0075a7 */ /* 0x000e640008001106 */
[----:B-1----:R-:W-:Y:S05]  /*3de0*/  @!P0 BRA `(.L_x_71) ;  /* 0x0000002800388947 */ /* 0x002fea0003800000 */
.L_x_70:
[----:B------:R-:W-:Y:S05]  /*3df0*/  BRA.U !UP3, `(.L_x_72) ;  /* 0x000000010b347547 */ /* 0x000fea000b800000 */
[----:B------:R-:W-:Y:S01]  /*3e00*/  UPLOP3.LUT UP0, UPT, UPT, UPT, UP2, 0x80, 0x8 ;  /* 0x000000000008789c */ /* 0x000fe20003f0f020 */
[----:B-1----:R-:W-:Y:S02]  /*3e10*/  HFMA2 R0, -RZ, RZ, 0, 5.9604644775390625e-08 ;  /* 0x00000001ff007431 */ /* 0x002fe400000001ff */
[----:B------:R-:W-:Y:S03]  /*3e20*/  IMAD.MOV.U32 R96, RZ, RZ, 0x1 ;  /* 0x00000001ff607424 */ /* 0x000fe600078e00ff */
[----:B------:R-:W-:Y:S05]  /*3e30*/  PLOP3.LUT P0, PT, PT, PT, UP0, 0x80, 0x8 ;  /* 0x000000000008781c */ /* 0x000fea0003f0f008 */
[----:B------:R-:W1:Y:S01]  /*3e40*/  @UP0 LDCU.64 UR8, c[0x0][0x888] ;  /* 0x00011100ff0807ac */ /* 0x000e620008000a00 */
[----:B------:R-:W-:Y:S07]  /*3e50*/  @UP0 UIMAD UR7, UR36, UR4, URZ ;  /* 0x00000004240702a4 */ /* 0x000fee000f8e02ff */
[----:B------:R-:W-:Y:S01]  /*3e60*/  @!P0 PRMT R96, R0, 0x7610, R96 ;  /* 0x0000761000608816 */ /* 0x000fe20000000060 */
[----:B-1----:R-:W-:Y:S03]  /*3e70*/  @UP0 UIMAD.WIDE UR8, UR7, 0x4, UR8 ;  /* 0x00000004070808a5 */ /* 0x002fe6000f8e0208 */
[----:B------:R-:W1:Y:S03]  /*3e80*/  @!UP0 LDCU UR7, c[0x0][0x880] ;  /* 0x00011000ff0787ac */ /* 0x000e660008000800 */
[----:B------:R-:W-:Y:S01]  /*3e90*/  IMAD.U32 R10, RZ, RZ, UR8 ;  /* 0x00000008ff0a7e24 */ /* 0x000fe2000f8e00ff */
[----:B------:R-:W-:Y:S05]  /*3ea0*/  MOV R11, UR9 ;  /* 0x00000009000b7c02 */ /* 0x000fea0008000f00 */
[----:B-----5:R3:W5:Y:S02]  /*3eb0*/  @P0 LDG.E R49, desc[UR40][R10.64] ;  /* 0x000000280a310981 */ /* 0x020764000c1e1900 */
[----:B-1-3--:R-:W-:Y:S07]  /*3ec0*/  @!P0 IMAD.U32 R49, RZ, RZ, UR7 ;  /* 0x00000007ff318e24 */ /* 0x00afee000f8e00ff */
.L_x_72:
[----:B-----5:R-:W-:Y:S01]  /*3ed0*/  @!P4 FSETP.EQ.AND P5, PT, R49, RZ, PT ;  /* 0x000000ff3100c20b */ /* 0x020fe20003fa2000 */
[----:B------:R-:W-:Y:S01]  /*3ee0*/  @!UPT UIADD3 URZ, UPT, UPT, URZ, URZ, URZ ;  /* 0x000000fffffff290 */ /* 0x000fe2000fffe0ff */
[----:B------:R-:W-:Y:S11]  /*3ef0*/  @!P4 BRA `(.L_x_73) ;  /* 0x000000000014c947 */ /* 0x000ff60003800000 */
[----:B------:R-:W-:Y:S02]  /*3f00*/  LOP3.LUT P0, RZ, R96, 0xff, RZ, 0xc0, !PT ;  /* 0x000000ff60ff7812 */ /* 0x000fe4000780c0ff */
[----:B------:R-:W-:Y:S04]  /*3f10*/  PLOP3.LUT P5, PT, PT, PT, UP0, 0x80, 0x8 ;  /* 0x000000000008781c */ /* 0x000fe80003faf008 */
[----:B------:R-:W-:Y:S07]  /*3f20*/  PLOP3.LUT P5, PT, P5, PT, PT, 0x8, 0x80 ;  /* 0x000000000080781c */ /* 0x000fee0002fae170 */
[----:B------:R-:W-:Y:S11]  /*3f30*/  @P0 FSETP.EQ.AND P5, PT, R49, RZ, PT ;  /* 0x000000ff3100020b */ /* 0x000ff60003fa2000 */
[----:B------:R-:W-:Y:S02]  /*3f40*/  @!UPT UIADD3 URZ, UPT, UPT, URZ, URZ, URZ ;  /* 0x000000fffffff290 */ /* 0x000fe4000fffe0ff */
.L_x_73:
[----:B------:R-:W3:Y:S01]  /*3f50*/  SYNCS.PHASECHK.TRANS64.TRYWAIT P4, [UR6+0x48], R26 ;  /* 0x0000481aff0075a7 */ /* 0x000ee20008081106 */
[----:B------:R-:W-:Y:S01]  /*3f60*/  @P3 SHF.R.U32.HI R27, RZ, 0x10, R21 ;  /* 0x00000010ff1b3819 */ /* 0x000fe20000011615 */
[----:B------:R-:W-:Y:S01]  /*3f70*/  VIADD R29, R29, 0x1 ;  /* 0x000000011d1d7836 */ /* 0x000fe20000000000 */
[----:B------:R-:W5:Y:S08]  /*3f80*/  LDC.64 R14, c[0x0][0xb10] ;  /* 0x0002c400ff0e7b82 */ /* 0x000f700000000a00 */
[----:B------:R-:W2:Y:S08]  /*3f90*/  LDC.64 R10, c[0x0][0xb18] ;  /* 0x0002c600ff0a7b82 */ /* 0x000eb00000000a00 */
[----:B-1----:R-:W1:Y:S08]  /*3fa0*/  @!P1 LDC R0, c[0x0][0xb20] ;  /* 0x0002c800ff009b82 */ /* 0x002e700000000800 */
[----:B------:R-:W4:Y:S01]  /*3fb0*/  @!P1 LDC R3, c[0x0][0xb0c] ;  /* 0x0002c300ff039b82 */ /* 0x000f220000000800 */
[----:B-----5:R-:W-:Y:S05]  /*3fc0*/  @!P1 IMAD.HI.U32 R14, R13, R14, RZ ;  /* 0x0000000e0d0e9227 */ /* 0x020fea00078e00ff */
[----:B------:R-:W-:Y:S01]  /*3fd0*/  @!P1 SHF.R.U32.HI R14, RZ, R15, R14 ;  /* 0x0000000fff0e9219 */ /* 0x000fe2000001160e */
[----:B--2---:R-:W-:Y:S01]  /*3fe0*/  @!P1 IMAD.HI.U32 R11, R8, R11, RZ ;  /* 0x0000000b080b9227 */ /* 0x004fe200078e00ff */
[----:B------:R-:W-:Y:S04]  /*3ff0*/  @!P1 ISETP.NE.AND P0, PT, R10, 0x1, PT ;  /* 0x000000010a00980c */ /* 0x000fe80003f05270 */
[----:B-1----:R-:W-:Y:S02]  /*4000*/  @!P1 SHF.R.U32.HI R9, RZ, R0, R11 ;  /* 0x00000000ff099219 */ /* 0x002fe4000001160b */
[----:B----4-:R-:W-:Y:S02]  /*4010*/  @!P1 ISETP.NE.AND P2, PT, R3, 0x1, PT ;  /* 0x000000010300980c */ /* 0x010fe40003f45270 */
[----:B------:R-:W-:Y:S02]  /*4020*/  @!P1 SEL R9, R8, R9, !P0 ;  /* 0x0000000908099207 */ /* 0x000fe40004000000 */
[----:B------:R-:W-:Y:S02]  /*4030*/  ELECT P0, URZ, PT ;  /* 0x0000000000ff782f */ /* 0x000fe40003800000 */
[----:B------:R-:W-:Y:S05]  /*4040*/  @!P1 SEL R14, R13, R14, !P2 ;  /* 0x0000000e0d0e9207 */ /* 0x000fea0005000000 */
[----:B------:R-:W-:Y:S02]  /*4050*/  @!P1 IMAD.IADD R0, R9, 0x1, -R14 ;  /* 0x0000000109009824 */ /* 0x000fe400078e0a0e */
[----:B------:R-:W-:Y:S02]  /*4060*/  @!P1 IMAD.IADD R9, R14, 0x1, -R9 ;  /* 0x000000010e099824 */ /* 0x000fe400078e0a09 */
[----:B------:R-:W-:Y:S02]  /*4070*/  @!P1 IMAD R13, R0, R3, R13 ;  /* 0x00000003000d9224 */ /* 0x000fe400078e020d */
[----:B------:R-:W-:Y:S01]  /*4080*/  @!P1 IMAD R8, R9, R10, R8 ;  /* 0x0000000a09089224 */ /* 0x000fe200078e0208 */
[----:B---3--:R-:W-:Y:S06]  /*4090*/  @!P4 BRA `(.L_x_74) ;  /* 0x0000002400a4c947 */ /* 0x008fec0003800000 */
.L_x_125:
[----:B------:R-:W-:Y:S01]  /*40a0*/  PLOP3.LUT P5, PT, P5, P0, PT, 0xf2, 0x2f ;  /* 0x00000000002f781c */ /* 0x000fe20002fa1e72 */
[----:B------:R-:W-:Y:S01]  /*40b0*/  UMOV UR14, 0x0 ;  /* 0x00000000000e7882 */ /* 0x000fe20000000000 */
[----:B------:R-:W-:Y:S01]  /*40c0*/  LOP3.LUT R30, R30, 0x1, RZ, 0x3c, !PT ;  /* 0x000000011e1e7812 */ /* 0x000fe200078e3cff */
[----:B------:R-:W-:Y:S01]  /*40d0*/  UMOV UR15, 0x10000000 ;  /* 0x10000000000f7882 */ /* 0x000fe20000000000 */
[----:B------:R-:W-:Y:S01]  /*40e0*/  UMOV UR12, UR36 ;  /* 0x00000024000c7c82 */ /* 0x000fe20008000000 */
[----:B------:R-:W-:Y:S08]  /*40f0*/  @P3 R2UR UR36, R27 ;  /* 0x000000001b2432ca */ /* 0x000ff000000e0000 */
[----:B-1----:R-:W-:Y:S01]  /*4100*/  @!P5 IADD3 R3, P0, PT, R32, 0x580, RZ ;  /* 0x000005802003d810 */ /* 0x002fe20007f1e0ff */
[----:B------:R-:W-:Y:S01]  /*4110*/  @!P5 IMAD.SHL.U32 R91, R91, 0x40, RZ ;  /* 0x000000405b5bd824 */ /* 0x000fe200078e00ff */
[----:B------:R-:W-:Y:S01]  /*4120*/  VOTEU.ALL UP1, P5 ;  /* 0x0000000000ff7886 */ /* 0x000fe20002820000 */
[----:B------:R-:W-:Y:S01]  /*4130*/  @!P5 IMAD.SHL.U32 R97, R97, 0x40, RZ ;  /* 0x000000406161d824 */ /* 0x000fe200078e00ff */
[----:B------:R-:W-:Y:S01]  /*4140*/  @!P5 R2UR UR8, R3 ;  /* 0x000000000308d2ca */ /* 0x000fe200000e0000 */
[----:B------:R-:W-:Y:S01]  /*4150*/  @!P5 IMAD.X R0, RZ, RZ, R33, P0 ;  /* 0x000000ffff00d224 */ /* 0x000fe200000e0621 */
[----:B------:R-:W-:Y:S01]  /*4160*/  @!P5 R2UR UR10, R91 ;  /* 0x000000005b0ad2ca */ /* 0x000fe200000e0000 */
[----:B------:R-:W-:Y:S01]  /*4170*/  @!UP1 UIADD3 UR9, UPT, UPT, UR6, 0x40, URZ ;  /* 0x0000004006099890 */ /* 0x000fe2000fffe0ff */
[----:B------:R-:W-:Y:S01]  /*4180*/  @!P5 R2UR UR11, R97 ;  /* 0x00000000610bd2ca */ /* 0x000fe200000e0000 */
[----:B------:R-:W-:Y:S01]  /*4190*/  IMAD.IADD R91, R8, 0x1, R79 ;  /* 0x00000001085b7824 */ /* 0x000fe200078e024f */
[----:B------:R-:W-:Y:S01]  /*41a0*/  @!P5 R2UR UR7, R0 ;  /* 0x000000000007d2ca */ /* 0x000fe200000e0000 */
[----:B------:R-:W-:Y:S01]  /*41b0*/  IMAD.IADD R97, R13, 0x1, R90 ;  /* 0x000000010d617824 */ /* 0x000fe200078e025a */
[C---:B------:R-:W-:Y:S04]  /*41c0*/  ISETP.NE.AND P0, PT, R29.reuse, 0x2, PT ;  /* 0x000000021d00780c */ /* 0x040fe80003f05270 */
[----:B------:R-:W-:Y:S01]  /*41d0*/  SEL R3, RZ, 0x1, P0 ;  /* 0x00000001ff037807 */ /* 0x000fe20000000000 */
[----:B------:R-:W-:Y:S01]  /*41e0*/  IMAD.U32 R10, RZ, RZ, UR8 ;  /* 0x00000008ff0a7e24 */ /* 0x000fe2000f8e00ff */
[----:B------:R-:W-:Y:S01]  /*41f0*/  @!UP1 UIADD3 UR8, UPT, UPT, UR6, 0x200, URZ ;  /* 0x0000020006089890 */ /* 0x000fe2000fffe0ff */
[----:B------:R-:W-:Y:S01]  /*4200*/  SEL R29, R29, RZ, P0 ;  /* 0x000000ff1d1d7207 */ /* 0x000fe20000000000 */
[----:B------:R-:W-:Y:S01]  /*4210*/  VOTEU.ALL UP1, P5 ;  /* 0x0000000000ff7886 */ /* 0x000fe20002820000 */
[----:B------:R-:W-:Y:S02]  /*4220*/  LOP3.LUT R28, R28, R3, RZ, 0x3c, !PT ;  /* 0x000000031c1c7212 */ /* 0x000fe400078e3cff */
[----:B------:R-:W-:Y:S01]  /*4230*/  IMAD.U32 R11, RZ, RZ, UR7 ;  /* 0x00000007ff0b7e24 */ /* 0x000fe2000f8e00ff */
[----:B------:R-:W-:Y:S04]  /*4240*/  @!P5 R2UR UR16, R10 ;  /* 0x000000000a10d2ca */ /* 0x000fe800000e0000 */
[----:B------:R-:W-:Y:S11]  /*4250*/  @!P5 R2UR UR17, R11 ;  /* 0x000000000b11d2ca */ /* 0x000ff600000e0000 */
[----:B------:R-:W-:Y:S02]  /*4260*/  @!UPT UIADD3 URZ, UPT, UPT, URZ, URZ, URZ ;  /* 0x000000fffffff290 */ /* 0x000fe4000fffe0ff */
[----:B------:R3:W-:Y:S01]  /*4270*/  @!UP1 UTMALDG.3D [UR8], [UR16], desc[UR14] ;  /* 0x00000e08100095b4 */ /* 0x0007e20008011000 */
[----:B------:R3:W-:Y:S01]  /*4280*/  @!P5 SYNCS.ARRIVE.TRANS64.RED.A0TR RZ, [UR6+0x40], R25 ;  /* 0x00004019ffffd9a7 */ /* 0x0007e20008300406 */
[----:B------:R-:W-:Y:S01]  /*4290*/  UPLOP3.LUT UP1, UPT, UPT, UPT, UPT, 0x80, 0x8 ;  /* 0x000000000008789c */ /* 0x000fe20003f2f070 */
[----:B------:R-:W-:Y:S01]  /*42a0*/  SYNCS.ARRIVE.TRANS64.RED.A1T0 RZ, [UR37], RZ ;  /* 0x000000ffffff79a7 */ /* 0x000fe20008100425 */
[----:B------:R-:W-:Y:S09]  /*42b0*/  @P3 BRA `(.L_x_75) ;  /* 0xfffffff400b43947 */ /* 0x000ff2000383ffff */
[----:B------:R-:W-:Y:S07]  /*42c0*/  MOV R0, UR6 ;  /* 0x0000000600007c02 */ /* 0x000fee0008000f00 */
.L_x_76:
[----:B-1----:R-:W-:-:S04]  /*42d0*/  SHF.L.U32 R3, R30, 0x1f, RZ ;  /* 0x0000001f1e037819 */ /* 0x002fc800000006ff */
[----:B------:R1:W2:Y:S03]  /*42e0*/  SYNCS.PHASECHK.TRANS64.TRYWAIT P0, [R0+URZ+0x48], R3 ;  /* 0x00004803000075a7 */ /* 0x0002a600080011ff */
[----:B--2---:R-:W-:Y:S05]  /*42f0*/  @!P0 NANOSLEEP.SYNCS 0x989680 ;  /* 0x009896800000895d */ /* 0x004fea0003900000 */
[----:B------:R-:W2:Y:S02]  /*4300*/  @!P0 SYNCS.PHASECHK.TRANS64 P0, [R0+URZ+0x48], R3 ;  /* 0x00004803000085a7 */ /* 0x000ea400080010ff */
[----:B--23--:R-:W-:Y:S05]  /*4310*/  @P0 EXIT ;  /* 0x000000000000094d */ /* 0x00cfea0003800000 */
[----:B------:R-:W-:Y:S05]  /*4320*/  BRA `(.L_x_76) ;  /* 0xfffffffc00e87947 */ /* 0x000fea000383ffff */
.L_x_67:
[----:B------:R-:W-:-:S06]  /*4330*/  UISETP.GE.AND UP1, UPT, UR8, 0x4, UPT ;  /* 0x000000040800788c */ /* 0x000fcc000bf26270 */
[----:B------:R-:W-:-:S13]  /*4340*/  PLOP3.LUT P0, PT, PT, PT, UP1, 0x80, 0x8 ;  /* 0x000000000008781c */ /* 0x000fda0003f0f018 */
[----:B------:R-:W-:Y:S05]  /*4350*/  @!P0 EXIT ;  /* 0x000000000000894d */ /* 0x000fea0003800000 */
[----:B------:R-:W-:Y:S01]  /*4360*/  BAR.SYNC.DEFER_BLOCKING 0x6, 0xa0 ;  /* 0x0182800000007b1d */ /* 0x000fe20000010000 */
[C---:B------:R-:W-:Y:S02]  /*4370*/  IMAD.SHL.U32 R5, R101.reuse, 0x40, RZ ;  /* 0x0000004065057824 */ /* 0x040fe400078e00ff */
[----:B------:R-:W-:Y:S02]  /*4380*/  HFMA2 R111, -RZ, RZ, 0, 0 ;  /* 0x00000000ff6f7431 */ /* 0x000fe400000001ff */
[C---:B------:R-:W-:Y:S01]  /*4390*/  IMAD.SHL.U32 R0, R101.reuse, 0x20, RZ ;  /* 0x0000002065007824 */ /* 0x040fe200078e00ff */
[----:B------:R-:W-:Y:S01]  /*43a0*/  CS2R R106, SRZ ;  /* 0x00000000006a7805 */ /* 0x000fe2000001ff00 */
[----:B------:R-:W-:Y:S01]  /*43b0*/  IMAD.SHL.U32 R2, R101, 0x2, RZ ;  /* 0x0000000265027824 */ /* 0x000fe200078e00ff */
[----:B------:R-:W-:Y:S01]  /*43c0*/  UMOV UR43, 0x400 ;  /* 0x00000400002b7882 */ /* 0x000fe20000000000 */
[----:B------:R-:W1:Y:S01]  /*43d0*/  LDC R99, c[0x0][0x370] ;  /* 0x0000dc00ff637b82 */ /* 0x000e620000000800 */
[----:B------:R-:W-:Y:S01]  /*43e0*/  ULEA UR43, UR37, UR43, 0x18 ;  /* 0x0000002b252b7291 */ /* 0x000fe2000f8ec0ff */
[----:B------:R-:W-:Y:S01]  /*43f0*/  LOP3.LUT R7, R5, 0x180, RZ, 0xc0, !PT ;  /* 0x0000018005077812 */ /* 0x000fe200078ec0ff */
[C---:B------:R-:W-:Y:S01]  /*4400*/  IMAD.SHL.U32 R103, R101.reuse, 0x8, RZ ;  /* 0x0000000865677824 */ /* 0x040fe200078e00ff */
[----:B------:R-:W-:Y:S01]  /*4410*/  LOP3.LUT R0, R0, 0xc00, RZ, 0xc0, !PT ;  /* 0x00000c0000007812 */ /* 0x000fe200078ec0ff */
[----:B------:R-:W-:Y:S01]  /*4420*/  IMAD.U32 R46, R101, 0x10000, RZ ;  /* 0x00010000652e7824 */ /* 0x000fe200078e00ff */
[----:B------:R-:W-:Y:S01]  /*4430*/  LOP3.LUT R2, R7, 0x20, R2, 0xf8, !PT ;  /* 0x0000002007027812 */ /* 0x000fe200078ef802 */
[----:B------:R-:W-:Y:S01]  /*4440*/  UIADD3 UR4, UPT, UPT, UR43, 0x1200, URZ ;  /* 0x000012002b047890 */ /* 0x000fe2000fffe0ff */
[----:B------:R-:W2:Y:S01]  /*4450*/  LDC R42, c[0x0][0xb0c] ;  /* 0x0002c300ff2a7b82 */ /* 0x000ea20000000800 */
[----:B------:R-:W-:Y:S01]  /*4460*/  LOP3.LUT R0, R0, 0x40, R5, 0xf8, !PT ;  /* 0x0000004000007812 */ /* 0x000fe200078ef805 */
[----:B------:R-:W-:Y:S01]  /*4470*/  IMAD.MOV.U32 R44, RZ, RZ, RZ ;  /* 0x000000ffff2c7224 */ /* 0x000fe200078e00ff */
[----:B------:R-:W-:Y:S01]  /*4480*/  LOP3.LUT R103, R2, 0x30, R103, 0x78, !PT ;  /* 0x0000003002677812 */ /* 0x000fe200078e7867 */
[----:B------:R-:W-:Y:S01]  /*4490*/  IMAD.MOV.U32 R108, RZ, RZ, RZ ;  /* 0x000000ffff6c7224 */ /* 0x000fe200078e00ff */
[----:B------:R-:W-:Y:S01]  /*44a0*/  LOP3.LUT R0, R0, 0x200, R5, 0xf8, !PT ;  /* 0x0000020000007812 */ /* 0x000fe200078ef805 */
[----:B------:R-:W-:Y:S01]  /*44b0*/  IMAD.SHL.U32 R5, R101, 0x10, RZ ;  /* 0x0000001065057824 */ /* 0x000fe200078e00ff */
[----:B------:R-:W-:Y:S01]  /*44c0*/  LOP3.LUT R46, R46, 0x600000, RZ, 0xc0, !PT ;  /* 0x006000002e2e7812 */ /* 0x000fe200078ec0ff */
[----:B------:R-:W4:Y:S01]  /*44d0*/  LDC R98, c[0x0][0xb20] ;  /* 0x0002c800ff627b82 */ /* 0x000f220000000800 */
[----:B------:R-:W3:Y:S01]  /*44e0*/  LDS R3, [UR43+0x110] ;  /* 0x0001102bff037984 */ /* 0x000ee20008000800 */
[----:B------:R-:W-:Y:S01]  /*44f0*/  LOP3.LUT R103, R0, R103, RZ, 0xfc, !PT ;  /* 0x0000006700677212 */ /* 0x000fe200078efcff */
[----:B------:R-:W-:Y:S01]  /*4500*/  IMAD.U32 R109, RZ, RZ, UR4 ;  /* 0x00000004ff6d7e24 */ /* 0x000fe2000f8e00ff */
[----:B------:R-:W-:Y:S01]  /*4510*/  LOP3.LUT R5, R5, 0x20, RZ, 0xc0, !PT ;  /* 0x0000002005057812 */ /* 0x000fe200078ec0ff */
[----:B------:R-:W1:Y:S01]  /*4520*/  LDCU.64 UR46, c[0x0][0x348] ;  /* 0x00006900ff2e77ac */ /* 0x000e620008000a00 */
[----:B------:R-:W-:-:S02]  /*4530*/  IADD3 R102, PT, PT, R103, UR43, RZ ;  /* 0x0000002b67667c10 */ /* 0x000fc4000fffe0ff */
[----:B------:R-:W1:Y:S01]  /*4540*/  LDC R41, c[0x0][0xb30] ;  /* 0x0002cc00ff297b82 */ /* 0x000e620000000800 */
[----:B------:R-:W1:Y:S01]  /*4550*/  LDCU.64 UR38, c[0x0][0x888] ;  /* 0x00011100ff2677ac */ /* 0x000e620008000a00 */
[----:B------:R-:W-:Y:S01]  /*4560*/  IADD3 R102, PT, PT, -R5, 0x200, R102 ;  /* 0x0000020005667810 */ /* 0x000fe20007ffe166 */
[----:B------:R-:W-:-:S05]  /*4570*/  UIADD3 UR42, UPT, UPT, UR43, 0x200, URZ ;  /* 0x000002002b2a7890 */ /* 0x000fca000fffe0ff */
[----:B------:R-:W1:Y:S08]  /*4580*/  LDC.64 R88, c[0x0][0xb10] ;  /* 0x0002c400ff587b82 */ /* 0x000e700000000a00 */
[----:B------:R-:W1:Y:S08]  /*4590*/  LDC.64 R38, c[0x0][0xb18] ;  /* 0x0002c600ff267b82 */ /* 0x000e700000000a00 */
[----:B------:R-:W1:Y:S08]  /*45a0*/  LDC.64 R84, c[0x0][0x888] ;  /* 0x00022200ff547b82 */ /* 0x000e700000000a00 */
[----:B------:R-:W1:Y:S01]  /*45b0*/  LDC.64 R36, c[0x0][0xb28] ;  /* 0x0002ca00ff247b82 */ /* 0x000e620000000a00 */
[----:B---3--:R-:W-:-:S07]  /*45c0*/  IMAD.IADD R46, R3, 0x1, R46 ;  /* 0x00000001032e7824 */ /* 0x008fce00078e022e */
[----:B------:R-:W3:Y:S08]  /*45d0*/  LDC.64 R86, c[0x0][0x890] ;  /* 0x00022400ff567b82 */ /* 0x000ef00000000a00 */
[----:B------:R-:W1:Y:S08]  /*45e0*/  LDC.64 R82, c[0x0][0x8b0] ;  /* 0x00022c00ff527b82 */ /* 0x000e700000000a00 */
[----:B------:R-:W1:Y:S08]  /*45f0*/  LDC.64 R80, c[0x0][0x8a8] ;  /* 0x00022a00ff507b82 */ /* 0x000e700000000a00 */
[----:B--2-4-:R-:W1:Y:S02]  /*4600*/  LDC R100, c[0x0][0x374] ;  /* 0x0000dd00ff647b82 */ /* 0x014e640000000800 */
.L_x_94:
[----:B------:R-:W-:Y:S02]  /*4610*/  LEA R0, R111, UR43, 0x3 ;  /* 0x0000002b6f007c11 */ /* 0x000fe4000f8e18ff */
[----:B------:R-:W-:Y:S02]  /*4620*/  SHF.L.U32 R3, R107, 0x1f, RZ ;  /* 0x0000001f6b037819 */ /* 0x000fe400000006ff */
[----:B------:R-:W-:Y:S02]  /*4630*/  LEA R16, R111, UR43, 0x4 ;  /* 0x0000002b6f107c11 */ /* 0x000fe4000f8e20ff */
[----:B--2---:R-:W2:Y:S02]  /*4640*/  SYNCS.PHASECHK.TRANS64.TRYWAIT P0, [R0+URZ+0x60], R3 ;  /* 0x00006003000075a7 */ /* 0x004ea400080011ff */
[----:B-12---:R-:W-:Y:S05]  /*4650*/  @!P0 BRA `(.L_x_77) ;  /* 0x00000020004c8947 */ /* 0x006fea0003800000 */
.L_x_126:
[----:B------:R-:W4:Y:S01]  /*4660*/  LDC.64 R12, c[0x0][0xb10] ;  /* 0x0002c400ff0c7b82 */ /* 0x000f220000000a00 */
[----:B------:R-:W3:Y:S01]  /*4670*/  LDS.128 R16, [R16+0xf0] ;  /* 0x0000f00010107984 */ /* 0x000ee20000000c00 */
[----:B-1----:R-:W-:Y:S01]  /*4680*/  ISETP.NE.AND P1, PT, R41, 0x1, PT ;  /* 0x000000012900780c */ /* 0x002fe20003f25270 */
[----:B--2---:R-:W-:Y:S01]  /*4690*/  VIADD R0, R0, 0x70 ;  /* 0x0000007000007836 */ /* 0x004fe20000000000 */
[----:B------:R-:W-:Y:S04]  /*46a0*/  ISETP.GE.AND P0, PT, R40, 0x1, PT ;  /* 0x000000012800780c */ /* 0x000fe80003f06270 */
[----:B------:R-:W1:Y:S01]  /*46b0*/  LDC.64 R10, c[0x0][0xb18] ;  /* 0x0002c600ff0a7b82 */ /* 0x000e620000000a00 */
[----:B------:R-:W-:Y:S01]  /*46c0*/  PRMT R0, RZ, 0x654, R0 ;  /* 0x00000654ff007816 */ /* 0x000fe20000000000 */
[----:B------:R-:W-:Y:S01]  /*46d0*/  @!PT LDS RZ, [RZ] ;  /* 0x00000000fffff984 */ /* 0x000fe20000000800 */
[----:B------:R-:W-:Y:S01]  /*46e0*/  @!PT LDS RZ, [RZ] ;  /* 0x00000000fffff984 */ /* 0x000fe20000000800 */
[----:B------:R-:W-:Y:S01]  /*46f0*/  @!PT LDS RZ, [RZ] ;  /* 0x00000000fffff984 */ /* 0x000fe20000000800 */
[----:B------:R-:W-:Y:S01]  /*4700*/  @!PT LDS RZ, [RZ] ;  /* 0x00000000fffff984 */ /* 0x000fe20000000800 */
[----:B------:R2:W-:Y:S06]  /*4710*/  MEMBAR.ALL.CTA ;  /* 0x0000000000007992 */ /* 0x0005ec0000008000 */
[----:B--2---:R-:W2:Y:S01]  /*4720*/  FENCE.VIEW.ASYNC.S ;  /* 0x00000000000073c6 */ /* 0x004ea20000000000 */
[----:B------:R-:W1:Y:S08]  /*4730*/  @!P1 LDC R14, c[0x0][0xb20] ;  /* 0x0002c800ff0e9b82 */ /* 0x000e700000000800 */
[----:B------:R-:W1:Y:S01]  /*4740*/  @!P1 LDC R9, c[0x0][0xb0c] ;  /* 0x0002c300ff099b82 */ /* 0x000e620000000800 */
[----:B--2---:R2:W-:Y:S01]  /*4750*/  SYNCS.ARRIVE.TRANS64.RED.A1T0 RZ, [R0+URZ], RZ ;  /* 0x000000ff00ff79a7 */ /* 0x0045e200081004ff */
[----:B---3--:R-:W-:Y:S04]  /*4760*/  LOP3.LUT P4, RZ, R18, 0x1, RZ, 0xc0, !PT ;  /* 0x0000000112ff7812 */ /* 0x008fe8000788c0ff */
[----:B------:R-:W-:Y:S09]  /*4770*/  P2R R110, PR, RZ, 0x10 ;  /* 0x00000010ff6e7803 */ /* 0x000ff20000000000 */
[----:B------:R-:W-:Y:S02]  /*4780*/  @P4 MOV R45, R16 ;  /* 0x00000010002d4202 */ /* 0x000fe40000000f00 */
[----:B------:R-:W-:Y:S01]  /*4790*/  @P4 LOP3.LUT R43, R17, 0xffff, RZ, 0xc0, !PT ;  /* 0x0000ffff112b4812 */ /* 0x000fe200078ec0ff */
[----:B--2-4-:R-:W-:Y:S06]  /*47a0*/  @!P0 BRA `(.L_x_78) ;  /* 0x0000000000a48947 */ /* 0x014fec0003800000 */
[----:B------:R-:W-:Y:S01]  /*47b0*/  IMAD.HI.U32 R21, R100, R39, RZ ;  /* 0x0000002764157227 */ /* 0x000fe200078e00ff */
[----:B------:R-:W-:Y:S02]  /*47c0*/  ISETP.NE.AND P0, PT, R38, 0x1, PT ;  /* 0x000000012600780c */ /* 0x000fe40003f05270 */
[----:B------:R-:W-:Y:S01]  /*47d0*/  ISETP.NE.AND P2, PT, R40, 0x1, PT ;  /* 0x000000012800780c */ /* 0x000fe20003f45270 */
[----:B------:R-:W-:Y:S01]  /*47e0*/  IMAD.HI.U32 R20, R99, R88, RZ ;  /* 0x0000005863147227 */ /* 0x000fe200078e00ff */
[----:B------:R-:W-:Y:S02]  /*47f0*/  SHF.R.U32.HI R21, RZ, R98, R21 ;  /* 0x00000062ff157219 */ /* 0x000fe40000011615 */
[----:B------:R-:W-:Y:S01]  /*4800*/  ISETP.NE.AND P3, PT, R42, 0x1, PT ;  /* 0x000000012a00780c */ /* 0x000fe20003f65270 */
[----:B------:R-:W-:Y:S01]  /*4810*/  IMAD.HI.U32 R24, R45, R88, RZ ;  /* 0x000000582d187227 */ /* 0x000fe200078e00ff */
[----:B------:R-:W-:Y:S02]  /*4820*/  SHF.R.U32.HI R20, RZ, R89, R20 ;  /* 0x00000059ff147219 */ /* 0x000fe40000011614 */
[----:B------:R-:W-:Y:S01]  /*4830*/  SEL R3, R100, R21, !P0 ;  /* 0x0000001564037207 */ /* 0x000fe20004000000 */
[----:B------:R-:W-:Y:S01]  /*4840*/  IMAD.HI.U32 R21, R43, R39, RZ ;  /* 0x000000272b157227 */ /* 0x000fe200078e00ff */
[----:B------:R-:W-:Y:S02]  /*4850*/  SEL R7, R99, R20, !P3 ;  /* 0x0000001463077207 */ /* 0x000fe40005800000 */
[----:B------:R-:W-:Y:S01]  /*4860*/  SHF.R.U32.HI R24, RZ, R89, R24 ;  /* 0x00000059ff187219 */ /* 0x000fe20000011618 */
[-C--:B------:R-:W-:Y:S04]  /*4870*/  IMAD.HI.U32 R20, R3, R36.reuse, RZ ;  /* 0x0000002403147227 */ /* 0x080fe800078e00ff */
[----:B------:R-:W-:Y:S01]  /*4880*/  IMAD.HI.U32 R22, R7, R36, RZ ;  /* 0x0000002407167227 */ /* 0x000fe200078e00ff */
[-C--:B------:R-:W-:Y:S02]  /*4890*/  @P2 SHF.R.U32.HI R3, RZ, R37.reuse, R20 ;  /* 0x00000025ff032219 */ /* 0x080fe40000011614 */
[----:B------:R-:W-:Y:S02]  /*48a0*/  SHF.R.U32.HI R20, RZ, R98, R21 ;  /* 0x00000062ff147219 */ /* 0x000fe40000011615 */
[----:B------:R-:W-:Y:S01]  /*48b0*/  @P2 SHF.R.U32.HI R7, RZ, R37, R22 ;  /* 0x00000025ff072219 */ /* 0x000fe20000011616 */
[C---:B------:R-:W-:Y:S01]  /*48c0*/  IMAD R2, R40.reuse, R3, RZ ;  /* 0x0000000328027224 */ /* 0x040fe200078e02ff */
[----:B------:R-:W-:Y:S02]  /*48d0*/  SEL R5, R43, R20, !P0 ;  /* 0x000000142b057207 */ /* 0x000fe40004000000 */
[----:B------:R-:W-:Y:S01]  /*48e0*/  SEL R3, R45, R24, !P3 ;  /* 0x000000182d037207 */ /* 0x000fe20005800000 */
[----:B------:R-:W-:Y:S01]  /*48f0*/  IMAD R4, R40, R7, RZ ;  /* 0x0000000728047224 */ /* 0x000fe200078e02ff */
[C---:B------:R-:W-:Y:S01]  /*4900*/  ISETP.GE.AND P0, PT, R5.reuse, R2, PT ;  /* 0x000000020500720c */ /* 0x040fe20003f06270 */
[----:B------:R-:W-:Y:S03]  /*4910*/  IMAD.HI.U32 R6, R5, R36, RZ ;  /* 0x0000002405067227 */ /* 0x000fe600078e00ff */
[----:B------:R-:W-:Y:S01]  /*4920*/  ISETP.GE.OR P0, PT, R3, R4, P0 ;  /* 0x000000040300720c */ /* 0x000fe20000706670 */
[----:B------:R-:W-:Y:S01]  /*4930*/  IMAD.MOV R4, RZ, RZ, -R3 ;  /* 0x000000ffff047224 */ /* 0x000fe200078e0a03 */
[-C--:B------:R-:W-:Y:S03]  /*4940*/  SHF.R.U32.HI R6, RZ, R37.reuse, R6 ;  /* 0x00000025ff067219 */ /* 0x080fe60000011606 */
[----:B------:R-:W-:Y:S01]  /*4950*/  IMAD R45, R42, R4, R45 ;  /* 0x000000042a2d7224 */ /* 0x000fe200078e022d */
[----:B------:R-:W-:Y:S05]  /*4960*/  SEL R15, R5, R6, !P2 ;  /* 0x00000006050f7207 */ /* 0x000fea0005000000 */
[----:B------:R-:W-:Y:S02]  /*4970*/  IMAD.MOV R6, RZ, RZ, -R15 ;  /* 0x000000ffff067224 */ /* 0x000fe400078e0a0f */
[C---:B------:R-:W-:Y:S04]  /*4980*/  @!P0 IMAD.HI.U32 R2, R3.reuse, R36, RZ ;  /* 0x0000002403028227 */ /* 0x040fe800078e00ff */
[----:B------:R-:W-:Y:S01]  /*4990*/  IMAD R6, R40, R6, R5 ;  /* 0x0000000628067224 */ /* 0x000fe200078e0205 */
[----:B------:R-:W-:Y:S04]  /*49a0*/  @!P0 SHF.R.U32.HI R2, RZ, R37, R2 ;  /* 0x00000025ff028219 */ /* 0x000fe80000011602 */
[----:B------:R-:W-:Y:S02]  /*49b0*/  @!P0 SEL R0, R3, R2, !P2 ;  /* 0x0000000203008207 */ /* 0x000fe40005000000 */
[----:B------:R-:W-:Y:S02]  /*49c0*/  IADD3 R2, PT, PT, -R5, RZ, RZ ;  /* 0x000000ff05027210 */ /* 0x000fe40007ffe1ff */
[----:B------:R-:W-:Y:S01]  /*49d0*/  @!P0 IADD3 R8, PT, PT, R15, -R0, RZ ;  /* 0x800000000f088210 */ /* 0x000fe20007ffe0ff */
[----:B------:R-:W-:Y:S02]  /*49e0*/  @!P0 IMAD R0, R7, R6, R0 ;  /* 0x0000000607008224 */ /* 0x000fe400078e0200 */
[----:B------:R-:W-:Y:S02]  /*49f0*/  IMAD R43, R38, R2, R43 ;  /* 0x00000002262b7224 */ /* 0x000fe400078e022b */
[----:B------:R-:W-:Y:S02]  /*4a00*/  @!P0 IMAD R5, R8, R40, R3 ;  /* 0x0000002808058224 */ /* 0x000fe400078e0203 */
[----:B------:R-:W-:Y:S04]  /*4a10*/  @!P0 IMAD.MOV.U32 R3, RZ, RZ, R0 ;  /* 0x000000ffff038224 */ /* 0x000fe800078e0000 */
[----:B------:R-:W-:Y:S02]  /*4a20*/  IMAD R45, R3, R42, R45 ;  /* 0x0000002a032d7224 */ /* 0x000fe400078e022d */
[----:B------:R-:W-:Y:S07]  /*4a30*/  IMAD R43, R5, R38, R43 ;  /* 0x00000026052b7224 */ /* 0x000fee00078e022b */
.L_x_78:
[----:B------:R-:W-:Y:S01]  /*4a40*/  @!P1 IMAD.HI.U32 R0, R45, R12, RZ ;  /* 0x0000000c2d009227 */ /* 0x000fe200078e00ff */
[----:B-1----:R-:W-:Y:S01]  /*4a50*/  @!P1 ISETP.NE.AND P0, PT, R10, 0x1, PT ;  /* 0x000000010a00980c */ /* 0x002fe20003f05270 */
[----:B------:R-:W-:Y:S01]  /*4a60*/  ULOP3.LUT UP0, URZ, UR42, 0x1b0, URZ, 0xc0, !UPT ;  /* 0x000001b02aff7892 */ /* 0x000fe2000f80c0ff */
[----:B------:R-:W-:Y:S01]  /*4a70*/  @!P1 ISETP.NE.AND P2, PT, R9, 0x1, PT ;  /* 0x000000010900980c */ /* 0x000fe20003f45270 */
[----:B------:R-:W-:Y:S01]  /*4a80*/  @!P1 IMAD.HI.U32 R3, R43, R11, RZ ;  /* 0x0000000b2b039227 */ /* 0x000fe200078e00ff */
[----:B------:R-:W-:Y:S02]  /*4a90*/  @!P1 SHF.R.U32.HI R0, RZ, R13, R0 ;  /* 0x0000000dff009219 */ /* 0x000fe40000011600 */
[----:B------:R-:W-:Y:S01]  /*4aa0*/  @P4 SHF.R.U32.HI R105, RZ, 0x10, R17 ;  /* 0x00000010ff694819 */ /* 0x000fe20000011611 */
[----:B------:R-:W-:Y:S01]  /*4ab0*/  VIADD R111, R111, 0x1 ;  /* 0x000000016f6f7836 */ /* 0x000fe20000000000 */
[----:B------:R-:W-:Y:S02]  /*4ac0*/  @!P1 SHF.R.U32.HI R2, RZ, R14, R3 ;  /* 0x0000000eff029219 */ /* 0x000fe40000011603 */
[----:B------:R-:W-:Y:S02]  /*4ad0*/  @!P1 SEL R3, R45, R0, !P2 ;  /* 0x000000002d039207 */ /* 0x000fe40005000000 */
[----:B------:R-:W-:Y:S05]  /*4ae0*/  @!P1 SEL R2, R43, R2, !P0 ;  /* 0x000000022b029207 */ /* 0x000fea0004000000 */
[----:B------:R-:W-:Y:S02]  /*4af0*/  @!P1 IMAD.IADD R0, R2, 0x1, -R3 ;  /* 0x0000000102009824 */ /* 0x000fe400078e0a03 */
[----:B------:R-:W-:Y:S02]  /*4b00*/  @!P1 IMAD.IADD R2, R3, 0x1, -R2 ;  /* 0x0000000103029824 */ /* 0x000fe400078e0a02 */
[----:B------:R-:W-:Y:S02]  /*4b10*/  @!P1 IMAD R45, R0, R9, R45 ;  /* 0x00000009002d9224 */ /* 0x000fe400078e022d */
[----:B------:R-:W-:Y:S01]  /*4b20*/  @!P1 IMAD R43, R2, R10, R43 ;  /* 0x0000000a022b9224 */ /* 0x000fe200078e022b */
[----:B------:R-:W-:Y:S06]  /*4b30*/  BRA.U !UP0, `(.L_x_79) ;  /* 0x0000000108407547 */ /* 0x000fec000b800000 */
[----:B------:R-:W1:Y:S01]  /*4b40*/  LDCU.64 UR8, c[0x4][0x80] ;  /* 0x01001000ff0877ac */ /* 0x000e620008000a00 */
[----:B------:R-:W-:Y:S01]  /*4b50*/  MOV R3, 0x0 ;  /* 0x0000000000037802 */ /* 0x000fe20000000f00 */
[----:B------:R-:W-:Y:S02]  /*4b60*/  HFMA2 R12, -RZ, RZ, 0, 5.9604644775390625e-08 ;  /* 0x00000001ff0c7431 */ /* 0x000fe400000001ff */
[----:B------:R-:W-:Y:S02]  /*4b70*/  IMAD.MOV.U32 R8, RZ, RZ, 0x70 ;  /* 0x00000070ff087424 */ /* 0x000fe400078e00ff */
[----:B------:R-:W-:Y:S01]  /*4b80*/  IMAD.MOV.U32 R13, RZ, RZ, RZ ;  /* 0x000000ffff0d7224 */ /* 0x000fe200078e00ff */
[----:B------:R-:W2:Y:S01]  /*4b90*/  LDCU.64 UR6, c[0x4][0x88] ;  /* 0x01001100ff0677ac */ /* 0x000ea20008000a00 */
[----:B------:R-:W3:Y:S01]  /*4ba0*/  LDC.64 R2, c[0x4][R3] ;  /* 0x0100000003027b82 */ /* 0x000ee20000000a00 */
[----:B------:R-:W4:Y:S01]  /*4bb0*/  LDCU.64 UR4, c[0x4][0x8] ;  /* 0x01000100ff0477ac */ /* 0x000f220008000a00 */
[----:B-1----:R-:W-:Y:S01]  /*4bc0*/  MOV R5, UR9 ;  /* 0x0000000900057c02 */ /* 0x002fe20008000f00 */
[----:B------:R-:W-:Y:S01]  /*4bd0*/  IMAD.U32 R4, RZ, RZ, UR8 ;  /* 0x00000008ff047e24 */ /* 0x000fe2000f8e00ff */
[----:B--2---:R-:W-:Y:S01]  /*4be0*/  MOV R7, UR7 ;  /* 0x0000000700077c02 */ /* 0x004fe20008000f00 */
[----:B------:R-:W-:Y:S01]  /*4bf0*/  IMAD.U32 R6, RZ, RZ, UR6 ;  /* 0x00000006ff067e24 */ /* 0x000fe2000f8e00ff */
[----:B----4-:R-:W-:Y:S01]  /*4c00*/  MOV R11, UR5 ;  /* 0x00000005000b7c02 */ /* 0x010fe20008000f00 */
[----:B------:R-:W-:Y:S02]  /*4c10*/  IMAD.U32 R10, RZ, RZ, UR4 ;  /* 0x00000004ff0a7e24 */ /* 0x000fe4000f8e00ff */
[----:B------:R-:W-:Y:S07]  /*4c20*/  LEPC R20, `(.L_x_79) ;  /* 0x000000001014794e */ /* 0x000fee0000000000 */
[----:B---3-5:R-:W-:Y:S05]  /*4c30*/  CALL.ABS.NOINC R2 ;  /* 0x0000000002007343 */ /* 0x028fea0003c00000 */
.L_x_79:
[----:B------:R-:W-:Y:S01]  /*4c40*/  LOP3.LUT P0, RZ, R109, 0x1b0, RZ, 0xc0, !PT ;  /* 0x000001b06dff7812 */ /* 0x000fe2000780c0ff */
[----:B------:R-:W-:Y:S11]  /*4c50*/  BSSY.RECONVERGENT B6, `(.L_x_80) ;  /* 0x0000013000067945 */ /* 0x000ff60003800200 */
[----:B------:R-:W-:Y:S01]  /*4c60*/  @!UPT UIADD3 URZ, UPT, UPT, URZ, URZ, URZ ;  /* 0x000000fffffff290 */ /* 0x000fe2000fffe0ff */
[----:B------:R-:W-:Y:S05]  /*4c70*/  @!P0 BRA `(.L_x_81) ;  /* 0x0000000000408947 */ /* 0x000fea0003800000 */
        /* <DEDUP_REMOVED lines=16> */
.L_x_81:
[----:B------:R-:W-:Y:S05]  /*4d80*/  BSYNC.RECONVERGENT B6 ;  /* 0x0000000000067941 */ /* 0x000fea0003800200 */
.L_x_80:
[----:B------:R-:W-:Y:S01]  /*4d90*/  ISETP.NE.U32.AND P3, PT, R86, RZ, PT ;  /* 0x000000ff5600720c */ /* 0x000fe20003f65070 */
[----:B------:R-:W-:Y:S01]  /*4da0*/  UISETP.NE.AND UP1, UPT, UR44, URZ, UPT ;  /* 0x000000ff2c00728c */ /* 0x000fe2000bf25270 */
[----:B------:R-:W-:Y:S02]  /*4db0*/  ISETP.NE.U32.AND P4, PT, R82, RZ, PT ;  /* 0x000000ff5200720c */ /* 0x000fe40003f85070 */
[----:B------:R-:W-:Y:S02]  /*4dc0*/  ISETP.NE.AND.EX P3, PT, R87, RZ, PT, P3 ;  /* 0x000000ff5700720c */ /* 0x000fe40003f65330 */
[----:B------:R-:W-:Y:S02]  /*4dd0*/  PLOP3.LUT P1, PT, PT, PT, PT, 0x8, 0x80 ;  /* 0x000000000080781c */ /* 0x000fe40003f2e170 */
[----:B------:R-:W-:Y:S02]  /*4de0*/  PLOP3.LUT P0, PT, PT, PT, UP1, 0x80, 0x8 ;  /* 0x000000000008781c */ /* 0x000fe40003f0f018 */
[----:B------:R-:W-:Y:S02]  /*4df0*/  ISETP.NE.AND.EX P4, PT, R83, RZ, PT, P4 ;  /* 0x000000ff5300720c */ /* 0x000fe40003f85340 */
[----:B------:R-:W1:Y:S09]  /*4e00*/  @UP1 LDCU.64 UR4, c[0x0][0x888] ;  /* 0x00011100ff0417ac */ /* 0x000e720008000a00 */
[----:B------:R-:W-:Y:S01]  /*4e10*/  @P0 PLOP3.LUT P1, PT, P3, PT, PT, 0x80, 0x8 ;  /* 0x000000000008081c */ /* 0x000fe20001f2f070 */
[----:B-1----:R-:W-:Y:S04]  /*4e20*/  @UP1 UISETP.NE.U32.AND UP0, UPT, UR4, URZ, UPT ;  /* 0x000000ff0400128c */ /* 0x002fe8000bf05070 */
[----:B------:R-:W-:Y:S04]  /*4e30*/  @UP1 UISETP.NE.AND.EX UP0, UPT, UR5, URZ, UPT, UP0 ;  /* 0x000000ff0500128c */ /* 0x000fe8000bf05300 */
[----:B------:R-:W-:Y:S01]  /*4e40*/  @UP1 USEL UR4, URZ, 0xffffffff, UP0 ;  /* 0xffffffffff041887 */ /* 0x000fe20008000000 */
[----:B------:R-:W-:Y:S11]  /*4e50*/  @!P3 BRA `(.L_x_82) ;  /* 0x00000000002cb947 */ /* 0x000ff60003800000 */
[----:B------:R-:W-:Y:S01]  /*4e60*/  ISETP.NE.U32.AND P2, PT, R84, RZ, PT ;  /* 0x000000ff5400720c */ /* 0x000fe20003f45070 */
[----:B------:R-:W-:Y:S03]  /*4e70*/  IMAD.MOV.U32 R96, RZ, RZ, 0x1 ;  /* 0x00000001ff607424 */ /* 0x000fe600078e00ff */
[----:B------:R-:W-:Y:S11]  /*4e80*/  ISETP.NE.AND.EX P2, PT, R85, RZ, PT, P2 ;  /* 0x000000ff5500720c */ /* 0x000ff60003f45320 */
[----:B------:R-:W-:Y:S02]  /*4e90*/  @!UPT UIADD3 URZ, UPT, UPT, URZ, URZ, URZ ;  /* 0x000000fffffff290 */ /* 0x000fe4000fffe0ff */
[----:B------:R-:W1:Y:S01]  /*4ea0*/  @P2 LDC.64 R2, c[0x0][0x888] ;  /* 0x00022200ff022b82 */ /* 0x000e620000000a00 */
[----:B------:R-:W-:Y:S04]  /*4eb0*/  @P2 IMAD R0, R86, UR36, RZ ;  /* 0x0000002456002c24 */ /* 0x000fe8000f8e02ff */
[----:B-1----:R-:W-:Y:S04]  /*4ec0*/  @P2 IMAD.WIDE R2, R0, 0x4, R2 ;  /* 0x0000000400022825 */ /* 0x002fe800078e0202 */
[----:B------:R-:W-:Y:S01]  /*4ed0*/  HFMA2 R0, -RZ, RZ, 0, 5.9604644775390625e-08 ;  /* 0x00000001ff007431 */ /* 0x000fe200000001ff */
[----:B-----5:R1:W5:Y:S04]  /*4ee0*/  @P2 LDG.E R49, desc[UR40][R2.64] ;  /* 0x0000002802312981 */ /* 0x020368000c1e1900 */
[----:B------:R-:W-:Y:S01]  /*4ef0*/  @!P2 PRMT R96, R0, 0x7610, R96 ;  /* 0x000076100060a816 */ /* 0x000fe20000000060 */
[----:B-1----:R-:W2:Y:S06]  /*4f00*/  @!P2 LDC R49, c[0x0][0x880] ;  /* 0x00022000ff31ab82 */ /* 0x002eac0000000800 */
.L_x_82:
[----:B------:R-:W-:Y:S05]  /*4f10*/  @!P4 BRA `(.L_x_83) ;  /* 0x000000000020c947 */ /* 0x000fea0003800000 */
[----:B------:R-:W-:Y:S04]  /*4f20*/  ISETP.NE.U32.AND P2, PT, R80, RZ, PT ;  /* 0x000000ff5000720c */ /* 0x000fe80003f45070 */
[----:B------:R-:W-:Y:S11]  /*4f30*/  ISETP.NE.AND.EX P2, PT, R81, RZ, PT, P2 ;  /* 0x000000ff5100720c */ /* 0x000ff60003f45320 */
[----:B------:R-:W-:Y:S02]  /*4f40*/  @!UPT UIADD3 URZ, UPT, UPT, URZ, URZ, URZ ;  /* 0x000000fffffff290 */ /* 0x000fe4000fffe0ff */
[----:B------:R-:W1:Y:S01]  /*4f50*/  @P2 LDC.64 R2, c[0x0][0x8a8] ;  /* 0x00022a00ff022b82 */ /* 0x000e620000000a00 */
[----:B------:R-:W-:Y:S04]  /*4f60*/  @P2 IMAD R0, R82, UR36, RZ ;  /* 0x0000002452002c24 */ /* 0x000fe8000f8e02ff */
[----:B-1----:R-:W-:Y:S05]  /*4f70*/  @P2 IMAD.WIDE R2, R0, 0x4, R2 ;  /* 0x0000000400022825 */ /* 0x002fea00078e0202 */
[----:B-----5:R1:W5:Y:S02]  /*4f80*/  @P2 LDG.E R47, desc[UR40][R2.64] ;  /* 0x00000028022f2981 */ /* 0x020364000c1e1900 */
[----:B-1----:R-:W3:Y:S02]  /*4f90*/  @!P2 LDC R47, c[0x0][0x8a0] ;  /* 0x00022800ff2fab82 */ /* 0x002ee40000000800 */
.L_x_83:
[----:B--2--5:R-:W-:Y:S01]  /*4fa0*/  @P0 FSETP.NEU.AND P4, PT, R49, RZ, PT ;  /* 0x000000ff3100020b */ /* 0x024fe20003f8d000 */
[----:B------:R-:W-:Y:S01]  /*4fb0*/  IMAD.U32 R0, RZ, RZ, UR4 ;  /* 0x00000004ff007e24 */ /* 0x000fe2000f8e00ff */
[----:B------:R-:W-:Y:S01]  /*4fc0*/  @P0 LOP3.LUT P2, RZ, R96, 0xff, RZ, 0xc0, !PT ;  /* 0x000000ff60ff0812 */ /* 0x000fe2000784c0ff */
[----:B------:R-:W-:Y:S01]  /*4fd0*/  BSSY B1, `(.L_x_84) ;  /* 0x0000039000017945 */ /* 0x000fe20003800000 */
[----:B------:R-:W-:Y:S02]  /*4fe0*/  @P0 SEL R9, RZ, 0xffffffff, P4 ;  /* 0xffffffffff090807 */ /* 0x000fe40002000000 */
[----:B------:R-:W-:Y:S02]  /*4ff0*/  CS2R R54, SRZ ;  /* 0x0000000000367805 */ /* 0x000fe4000001ff00 */
[----:B------:R-:W-:Y:S02]  /*5000*/  LEA R92, R44, UR43, 0x3 ;  /* 0x0000002b2c5c7c11 */ /* 0x000fe4000f8e18ff */
[----:B------:R-:W-:Y:S02]  /*5010*/  CS2R R52, SRZ ;  /* 0x0000000000347805 */ /* 0x000fe4000001ff00 */
[----:B------:R-:W-:Y:S02]  /*5020*/  @P1 SEL R9, R0, R9, !P2 ;  /* 0x0000000900091207 */ /* 0x000fe40005000000 */
[----:B------:R-:W-:Y:S02]  /*5030*/  CS2R R58, SRZ ;  /* 0x00000000003a7805 */ /* 0x000fe4000001ff00 */
[----:B------:R-:W-:Y:S02]  /*5040*/  SHF.L.U32 R7, R108, 0x1f, RZ ;  /* 0x0000001f6c077819 */ /* 0x000fe400000006ff */
[----:B------:R-:W-:Y:S02]  /*5050*/  CS2R R56, SRZ ;  /* 0x0000000000387805 */ /* 0x000fe4000001ff00 */
[----:B------:R-:W-:Y:S02]  /*5060*/  @P0 LOP3.LUT R9, R9, 0x1, RZ, 0xc0, !PT ;  /* 0x0000000109090812 */ /* 0x000fe400078ec0ff */
[C---:B------:R-:W-:Y:S02]  /*5070*/  LEA.HI R5, R44.reuse, R44, RZ, 0x1 ;  /* 0x0000002c2c057211 */ /* 0x040fe400078f08ff */
[----:B------:R-:W-:Y:S02]  /*5080*/  ISETP.NE.U32.OR P1, PT, R9, 0x1, !P0 ;  /* 0x000000010900780c */ /* 0x000fe40004725470 */
[----:B------:R-:W-:Y:S01]  /*5090*/  PLOP3.LUT P5, PT, PT, PT, PT, 0x8, 0x80 ;  /* 0x000000000080781c */ /* 0x000fe20003fae170 */
[C---:B------:R-:W-:Y:S01]  /*50a0*/  IMAD.SHL.U32 R3, R5.reuse, 0x20, RZ ;  /* 0x0000002005037824 */ /* 0x040fe200078e00ff */
[----:B------:R-:W-:Y:S04]  /*50b0*/  LOP3.LUT R5, R5, 0xffe, RZ, 0xc0, !PT ;  /* 0x00000ffe05057812 */ /* 0x000fe800078ec0ff */
[----:B------:R-:W-:Y:S01]  /*50c0*/  LOP3.LUT R3, R3, 0xffffffc0, RZ, 0xc0, !PT ;  /* 0xffffffc003037812 */ /* 0x000fe200078ec0ff */
[----:B------:R-:W-:Y:S04]  /*50d0*/  IMAD.IADD R32, R44, 0x1, -R5 ;  /* 0x000000012c207824 */ /* 0x000fe800078e0a05 */
[----:B------:R-:W-:Y:S01]  /*50e0*/  @P1 SHF.L.U32 R2, R106, 0x1f, RZ ;  /* 0x0000001f6a021819 */ /* 0x000fe200000006ff */
[----:B------:R-:W-:Y:S03]  /*50f0*/  IMAD.IADD R3, R46, 0x1, R3 ;  /* 0x000000012e037824 */ /* 0x000fe600078e0203 */
[----:B------:R-:W1:Y:S01]  /*5100*/  @P1 SYNCS.PHASECHK.TRANS64.TRYWAIT P0, [UR43+0x40], R2 ;  /* 0x00004002ff0015a7 */ /* 0x000e62000800112b */
[----:B------:R-:W-:Y:S01]  /*5110*/  IMAD R32, R32, 0x100000, R3 ;  /* 0x0010000020207824 */ /* 0x000fe200078e0203 */
[----:B------:R2:W4:Y:S01]  /*5120*/  SYNCS.PHASECHK.TRANS64.TRYWAIT P4, [R92+URZ+0x80], R7 ;  /* 0x000080075c0075a7 */ /* 0x00052200080811ff */
[----:B-1----:R-:W-:Y:S01]  /*5130*/  @P1 PLOP3.LUT P5, PT, P0, PT, PT, 0x8, 0x80 ;  /* 0x000000000080181c */ /* 0x002fe200007ae170 */
[----:B------:R-:W-:Y:S01]  /*5140*/  @!UPT UIADD3 URZ, UPT, UPT, URZ, URZ, URZ ;  /* 0x000000fffffff290 */ /* 0x000fe2000fffe0ff */
[----:B--2---:R-:W-:Y:S11]  /*5150*/  @!P1 BRA `(.L_x_85) ;  /* 0x0000000000809947 */ /* 0x004ff60003800000 */
[----:B------:R-:W-:Y:S01]  /*5160*/  ISETP.NE.U32.AND P0, PT, RZ, UR38, PT ;  /* 0x00000026ff007c0c */ /* 0x000fe2000bf05070 */
[----:B------:R-:W-:Y:S01]  /*5170*/  BSSY B0, `(.L_x_86) ;  /* 0x0000012000007945 */ /* 0x000fe20003800000 */
[----:B------:R-:W-:Y:S02]  /*5180*/  FSETP.NEU.AND P2, PT, R49, RZ, PT ;  /* 0x000000ff3100720b */ /* 0x000fe40003f4d000 */
[----:B------:R-:W-:Y:S02]  /*5190*/  CS2R R58, SRZ ;  /* 0x00000000003a7805 */ /* 0x000fe4000001ff00 */
[----:B------:R-:W-:Y:S02]  /*51a0*/  ISETP.NE.AND.EX P0, PT, RZ, UR39, PT, P0 ;  /* 0x00000027ff007c0c */ /* 0x000fe4000bf05300 */
[----:B------:R-:W-:Y:S02]  /*51b0*/  CS2R R56, SRZ ;  /* 0x0000000000387805 */ /* 0x000fe4000001ff00 */
[----:B------:R-:W-:Y:S02]  /*51c0*/  LOP3.LUT P1, RZ, R96, 0xff, RZ, 0xc0, !PT ;  /* 0x000000ff60ff7812 */ /* 0x000fe4000782c0ff */
[----:B------:R-:W-:Y:S02]  /*51d0*/  CS2R R54, SRZ ;  /* 0x0000000000367805 */ /* 0x000fe4000001ff00 */
[----:B------:R-:W-:Y:S02]  /*51e0*/  SEL R0, RZ, 0xffffffff, P2 ;  /* 0xffffffffff007807 */ /* 0x000fe40001000000 */
[----:B------:R-:W-:Y:S02]  /*51f0*/  CS2R R52, SRZ ;  /* 0x0000000000347805 */ /* 0x000fe4000001ff00 */
[----:B------:R-:W-:Y:S04]  /*5200*/  SEL R3, RZ, 0xffffffff, P0 ;  /* 0xffffffffff037807 */ /* 0x000fe80000000000 */
[----:B------:R-:W-:Y:S04]  /*5210*/  @P3 SEL R0, R3, R0, !P1 ;  /* 0x0000000003003207 */ /* 0x000fe80004800000 */
[----:B------:R-:W-:Y:S04]  /*5220*/  LOP3.LUT R0, R0, 0x1, RZ, 0xc0, !PT ;  /* 0x0000000100007812 */ /* 0x000fe800078ec0ff */
[----:B------:R-:W-:Y:S01]  /*5230*/  ISETP.NE.U32.AND P0, PT, R0, 0x1, PT ;  /* 0x000000010000780c */ /* 0x000fe20003f05070 */
[----:B------:R-:W-:Y:S01]  /*5240*/  @!UPT UIADD3 URZ, UPT, UPT, URZ, URZ, URZ ;  /* 0x000000fffffff290 */ /* 0x000fe2000fffe0ff */
[----:B------:R-:W-:Y:S11]  /*5250*/  @!P5 BRA `(.L_x_87) ;  /* 0x00000000000cd947 */ /* 0x000ff60003800000 */
[----:B------:R-:W-:Y:S04]  /*5260*/  SHF.L.U32 R3, R106, 0x1f, RZ ;  /* 0x0000001f6a037819 */ /* 0x000fe800000006ff */
[----:B------:R-:W1:Y:S02]  /*5270*/  SYNCS.PHASECHK.TRANS64.TRYWAIT P1, [UR43+0x40], R3 ;  /* 0x00004003ff0075a7 */ /* 0x000e64000802112b */
[----:B-1----:R-:W-:Y:S05]  /*5280*/  @!P1 BRA `(.L_x_88) ;  /* 0x0000001400549947 */ /* 0x002fea0003800000 */
.L_x_87:
[----:B------:R-:W-:Y:S05]  /*5290*/  BSYNC B0 ;  /* 0x0000000000007941 */ /* 0x000fea0003800000 */
.L_x_86:
[----:B------:R2:W1:Y:S01]  /*52a0*/  @P0 LDS.128 R56, [R103+UR43+0x200] ;  /* 0x0002002b67380984 */ /* 0x0004620008000c00 */
[----:B------:R-:W-:Y:S01]  /*52b0*/  UIADD3 UR4, UPT, UPT, UR43, 0x48, URZ ;  /* 0x000000482b047890 */ /* 0x000fe2000fffe0ff */
[----:B------:R-:W-:Y:S02]  /*52c0*/  LOP3.LUT R106, R106, 0x1, RZ, 0x3c, !PT ;  /* 0x000000016a6a7812 */ /* 0x000fe400078e3cff */
[----:B------:R2:W1:Y:S01]  /*52d0*/  @P0 LDS.128 R52, [R102+0x10] ;  /* 0x0000100066340984 */ /* 0x0004620000000c00 */
[----:B------:R-:W-:Y:S01]  /*52e0*/  UPRMT UR4, UR37, 0x654, UR4 ;  /* 0x0000065425047896 */ /* 0x000fe20008000004 */
[----:B------:R-:W-:Y:S01]  /*52f0*/  @!PT LDS RZ, [RZ] ;  /* 0x00000000fffff984 */ /* 0x000fe20000000800 */
[----:B------:R-:W-:Y:S01]  /*5300*/  @!PT LDS RZ, [RZ] ;  /* 0x00000000fffff984 */ /* 0x000fe20000000800 */
[----:B------:R-:W-:Y:S01]  /*5310*/  @!PT LDS RZ, [RZ] ;  /* 0x00000000fffff984 */ /* 0x000fe20000000800 */
[----:B------:R-:W-:Y:S01]  /*5320*/  @!PT LDS RZ, [RZ] ;  /* 0x00000000fffff984 */ /* 0x000fe20000000800 */
[----:B------:R5:W-:Y:S06]  /*5330*/  MEMBAR.ALL.CTA ;  /* 0x0000000000007992 */ /* 0x000bec0000008000 */
[----:B-----5:R-:W5:Y:S02]  /*5340*/  FENCE.VIEW.ASYNC.S ;  /* 0x00000000000073c6 */ /* 0x020f640000000000 */
[----:B-----5:R-:W-:Y:S03]  /*5350*/  SYNCS.ARRIVE.TRANS64.RED.A1T0 RZ, [UR4], RZ ;  /* 0x000000ffffff79a7 */ /* 0x020fe60008100404 */
.L_x_85:
[----:B------:R-:W-:Y:S05]  /*5360*/  BSYNC B1 ;  /* 0x0000000000017941 */ /* 0x000fea0003800000 */
.L_x_84:
[----:B-1----:R-:W-:Y:S04]  /*5370*/  SHF.R.U32.HI R3, RZ, 0x15, R32 ;  /* 0x00000015ff037819 */ /* 0x002fe80000011620 */
[----:B------:R-:W-:Y:S01]  /*5380*/  LOP3.LUT P0, RZ, R3, 0x3, R104, 0x48, !PT ;  /* 0x0000000303ff7812 */ /* 0x000fe20007804868 */
[----:B------:R-:W-:Y:S01]  /*5390*/  @!UPT UIADD3 URZ, UPT, UPT, URZ, URZ, URZ ;  /* 0x000000fffffff290 */ /* 0x000fe2000fffe0ff */
[----:B----4-:R-:W-:Y:S11]  /*53a0*/  @P4 BRA `(.L_x_89) ;  /* 0x0000000000084947 */ /* 0x010ff60003800000 */
[----:B------:R-:W1:Y:S02]  /*53b0*/  SYNCS.PHASECHK.TRANS64.TRYWAIT P1, [R92+URZ+0x80], R7 ;  /* 0x000080075c0075a7 */ /* 0x000e6400080211ff */
[----:B-1----:R-:W-:Y:S05]  /*53c0*/  @!P1 BRA `(.L_x_90) ;  /* 0x00000014001c9947 */ /* 0x002fea0003800000 */
.L_x_89:
[----:B------:R-:W-:Y:S05]  /*53d0*/  @!P0 BRA `(.L_x_91) ;  /* 0x0000000000408947 */ /* 0x000fea0003800000 */
[----:B------:R-:W4:Y:S01]  /*53e0*/  LDCU.64 UR8, c[0x4][0x70] ;  /* 0x01000e00ff0877ac */ /* 0x000f220008000a00 */
[----:B------:R-:W-:Y:S01]  /*53f0*/  MOV R3, 0x0 ;  /* 0x0000000000037802 */ /* 0x000fe20000000f00 */
[----:B------:R-:W-:Y:S02]  /*5400*/  HFMA2 R12, -RZ, RZ, 0, 5.9604644775390625e-08 ;  /* 0x00000001ff0c7431 */ /* 0x000fe400000001ff */
[----:B------:R-:W-:Y:S02]  /*5410*/  IMAD.MOV.U32 R8, RZ, RZ, 0x192 ;  /* 0x00000192ff087424 */ /* 0x000fe400078e00ff */
[----:B------:R-:W-:Y:S01]  /*5420*/  IMAD.MOV.U32 R13, RZ, RZ, RZ ;  /* 0x000000ffff0d7224 */ /* 0x000fe200078e00ff */
[----:B------:R-:W1:Y:S01]  /*5430*/  LDCU.64 UR6, c[0x4][0x78] ;  /* 0x01000f00ff0677ac */ /* 0x000e620008000a00 */
[----:B------:R-:W2:Y:S01]  /*5440*/  LDC.64 R2, c[0x4][R3] ;  /* 0x0100000003027b82 */ /* 0x000ea20000000a00 */
[----:B------:R-:W5:Y:S01]  /*5450*/  LDCU.64 UR4, c[0x4][0x10] ;  /* 0x01000200ff0477ac */ /* 0x000f620008000a00 */
[----:B----4-:R-:W-:Y:S01]  /*5460*/  MOV R5, UR9 ;  /* 0x0000000900057c02 */ /* 0x010fe20008000f00 */
[----:B------:R-:W-:Y:S01]  /*5470*/  IMAD.U32 R4, RZ, RZ, UR8 ;  /* 0x00000008ff047e24 */ /* 0x000fe2000f8e00ff */
[----:B-1----:R-:W-:Y:S01]  /*5480*/  MOV R7, UR7 ;  /* 0x0000000700077c02 */ /* 0x002fe20008000f00 */
[----:B------:R-:W-:Y:S01]  /*5490*/  IMAD.U32 R6, RZ, RZ, UR6 ;  /* 0x00000006ff067e24 */ /* 0x000fe2000f8e00ff */
[----:B-----5:R-:W-:Y:S01]  /*54a0*/  MOV R11, UR5 ;  /* 0x00000005000b7c02 */ /* 0x020fe20008000f00 */
[----:B------:R-:W-:Y:S02]  /*54b0*/  IMAD.U32 R10, RZ, RZ, UR4 ;  /* 0x00000004ff0a7e24 */ /* 0x000fe4000f8e00ff */
[----:B------:R-:W-:Y:S07]  /*54c0*/  LEPC R20, `(.L_x_91) ;  /* 0x000000001014794e */ /* 0x000fee0000000000 */
[----:B--23--:R-:W-:Y:S05]  /*54d0*/  CALL.ABS.NOINC R2 ;  /* 0x0000000002007343 */ /* 0x00cfea0003c00000 */
.L_x_91:
[----:B------:R-:W-:Y:S01]  /*54e0*/  LOP3.LUT P0, RZ, R101, 0x60, RZ, 0xc0, !PT ;  /* 0x0000006065ff7812 */ /* 0x000fe2000780c0ff */
[----:B------:R-:W-:Y:S05]  /*54f0*/  WARPSYNC.ALL ;  /* 0x0000000000007948 */ /* 0x000fea0003800000 */
[----:B------:R-:W-:Y:S01]  /*5500*/  R2UR UR4, R32 ;  /* 0x00000000200472ca */ /* 0x000fe200000e0000 */
[----:B------:R-:W-:Y:S01]  /*5510*/  BSSY.RECONVERGENT B0, `(.L_x_92) ;  /* 0x00000a0000007945 */ /* 0x000fe20003800200 */
[-C--:B------:R-:W-:Y:S02]  /*5520*/  F2FP.F16.E4M3.UNPACK_B R50, R56.reuse ;  /* 0x00000038ff32723e */ /* 0x080fe400020006ff */
[----:B------:R-:W-:Y:S02]  /*5530*/  F2FP.F16.E4M3.UNPACK_B R63, R56.H1 ;  /* 0x00000038ff3f723e */ /* 0x000fe400030006ff */
[-C--:B------:R-:W-:Y:S01]  /*5540*/  F2FP.F16.E4M3.UNPACK_B R56, R57.reuse ;  /* 0x00000039ff38723e */ /* 0x080fe200020006ff */
[--C-:B------:R-:W-:Y:S01]  /*5550*/  HADD2.F32 R48, -RZ, R50.reuse.H0_H0 ;  /* 0x20000032ff307230 */ /* 0x100fe20000004100 */
[----:B------:R-:W-:Y:S01]  /*5560*/  F2FP.F16.E4M3.UNPACK_B R57, R57.H1 ;  /* 0x00000039ff39723e */ /* 0x000fe200030006ff */
[----:B------:R-:W-:Y:S01]  /*5570*/  HADD2.F32 R50, -RZ, R50.H1_H1 ;  /* 0x30000032ff327230 */ /* 0x000fe20000004100 */
[-C--:B------:R-:W-:Y:S01]  /*5580*/  F2FP.F16.E4M3.UNPACK_B R66, R52.reuse ;  /* 0x00000034ff42723e */ /* 0x080fe200020006ff */
[--C-:B------:R-:W-:Y:S01]  /*5590*/  HADD2.F32 R51, -RZ, R63.reuse.H0_H0 ;  /* 0x2000003fff337230 */ /* 0x100fe20000004100 */
[----:B------:R-:W-:Y:S01]  /*55a0*/  F2FP.F16.E4M3.UNPACK_B R68, R52.H1 ;  /* 0x00000034ff44723e */ /* 0x000fe200030006ff */
[----:B-1----:R-:W-:Y:S01]  /*55b0*/  LDTM.16dp32bit_t0_t15.x32 R4, tmem[UR4] ;  /* 0x00000004000479ee */ /* 0x002fe20008a80000 */
[----:B------:R-:W3:Y:S01]  /*55c0*/  LDTM.16dp32bit_t16_t31.x32 R4, tmem[UR4+0x20] ;  /* 0x00002004000479ee */ /* 0x000ee20008aa0000 */
[----:B------:R-:W-:Y:S01]  /*55d0*/  NOP ;  /* 0x0000000000007918 */ /* 0x000fe20000000000 */
[----:B------:R-:W-:Y:S01]  /*55e0*/  R2UR UR5, R92 ;  /* 0x000000005c0572ca */ /* 0x000fe200000e0000 */
[--C-:B------:R-:W-:Y:S01]  /*55f0*/  HADD2.F32 R65, -RZ, R66.reuse.H0_H0 ;  /* 0x20000042ff417230 */ /* 0x100fe20000004100 */
[----:B------:R-:W-:Y:S01]  /*5600*/  F2FP.F16.E4M3.UNPACK_B R61, R58 ;  /* 0x0000003aff3d723e */ /* 0x000fe200020006ff */
[----:B------:R-:W-:Y:S01]  /*5610*/  HADD2.F32 R67, -RZ, R66.H1_H1 ;  /* 0x30000042ff437230 */ /* 0x000fe20000004100 */
[-C--:B------:R-:W-:Y:S01]  /*5620*/  F2FP.F16.E4M3.UNPACK_B R70, R53.reuse ;  /* 0x00000035ff46723e */ /* 0x080fe200020006ff */
[----:B------:R-:W-:Y:S01]  /*5630*/  HADD2.F32 R52, -RZ, R63.H1_H1 ;  /* 0x3000003fff347230 */ /* 0x000fe20000004100 */
[----:B------:R-:W-:Y:S01]  /*5640*/  F2FP.F16.E4M3.UNPACK_B R72, R53.H1 ;  /* 0x00000035ff48723e */ /* 0x000fe200030006ff */
[----:B------:R-:W-:Y:S01]  /*5650*/  HADD2.F32 R53, -RZ, R56.H0_H0 ;  /* 0x20000038ff357230 */ /* 0x000fe20000004100 */
[-C--:B------:R-:W-:Y:S01]  /*5660*/  F2FP.F16.E4M3.UNPACK_B R74, R54.reuse ;  /* 0x00000036ff4a723e */ /* 0x080fe200020006ff */
[----:B------:R-:W-:Y:S01]  /*5670*/  HADD2.F32 R69, -RZ, R70.H0_H0 ;  /* 0x20000046ff457230 */ /* 0x000fe20000004100 */
[----:B------:R-:W-:Y:S01]  /*5680*/  F2FP.F16.E4M3.UNPACK_B R76, R54.H1 ;  /* 0x00000036ff4c723e */ /* 0x000fe200030006ff */
[----:B------:R-:W-:Y:S01]  /*5690*/  HADD2.F32 R54, -RZ, R56.H1_H1 ;  /* 0x30000038ff367230 */ /* 0x000fe20000004100 */
[----:B------:R-:W-:Y:S01]  /*56a0*/  F2FP.F16.E4M3.UNPACK_B R60, R58.H1 ;  /* 0x0000003aff3c723e */ /* 0x000fe200030006ff */
[----:B------:R-:W-:Y:S01]  /*56b0*/  UIADD3 UR5, UPT, UPT, UR5, 0xa0, URZ ;  /* 0x000000a005057890 */ /* 0x000fe2000fffe0ff */
[----:B------:R-:W-:Y:S01]  /*56c0*/  HADD2.F32 R58, -RZ, R61.H1_H1 ;  /* 0x3000003dff3a7230 */ /* 0x000fe20000004100 */
[----:B------:R-:W-:Y:S01]  /*56d0*/  F2FP.F16.E4M3.UNPACK_B R77, R55 ;  /* 0x00000037ff4d723e */ /* 0x000fe200020006ff */
[----:B------:R-:W-:Y:S01]  /*56e0*/  HADD2.F32 R70, -RZ, R70.H1_H1 ;  /* 0x30000046ff467230 */ /* 0x000fe20000004100 */
[----:B------:R-:W-:Y:S01]  /*56f0*/  UPRMT UR5, UR37, 0x654, UR5 ;  /* 0x0000065425057896 */ /* 0x000fe20008000005 */
[--C-:B------:R-:W-:Y:S01]  /*5700*/  HADD2.F32 R73, -RZ, R74.reuse.H0_H0 ;  /* 0x2000004aff497230 */ /* 0x100fe20000004100 */
[----:B------:R-:W-:Y:S01]  /*5710*/  F2FP.F16.E4M3.UNPACK_B R62, R59 ;  /* 0x0000003bff3e723e */ /* 0x000fe200020006ff */
[----:B------:R-:W-:Y:S01]  /*5720*/  HADD2.F32 R74, -RZ, R74.H1_H1 ;  /* 0x3000004aff4a7230 */ /* 0x000fe20000004100 */
[----:B------:R-:W-:Y:S01]  /*5730*/  F2FP.F16.E4M3.UNPACK_B R78, R55.H1 ;  /* 0x00000037ff4e723e */ /* 0x000fe200030006ff */
[C---:B---3--:R-:W-:Y:S01]  /*5740*/  FMUL R4, R47.reuse, R4 ;  /* 0x000000042f047220 */ /* 0x048fe20000400000 */
[C---:B------:R-:W-:Y:S01]  /*5750*/  FMUL R5, R47.reuse, R5 ;  /* 0x000000052f057220 */ /* 0x040fe20000400000 */
[C---:B------:R-:W-:Y:S01]  /*5760*/  FMUL R8, R47.reuse, R8 ;  /* 0x000000082f087220 */ /* 0x040fe20000400000 */
[----:B------:R-:W-:Y:S01]  /*5770*/  FMUL R9, R47, R9 ;  /* 0x000000092f097220 */ /* 0x000fe20000400000 */
[----:B------:R-:W-:Y:S01]  /*5780*/  SYNCS.ARRIVE.TRANS64.RED.A1T0 RZ, [UR5], RZ ;  /* 0x000000ffffff79a7 */ /* 0x000fe20008100405 */
[C---:B------:R-:W-:Y:S01]  /*5790*/  FFMA R4, R49.reuse, R48, R4 ;  /* 0x0000003031047223 */ /* 0x040fe20000000004 */
[----:B------:R-:W-:Y:S01]  /*57a0*/  FFMA R5, R49, R50, R5 ;  /* 0x0000003231057223 */ /* 0x000fe20000000005 */
[C---:B------:R-:W-:Y:S01]  /*57b0*/  FMUL R12, R47.reuse, R12 ;  /* 0x0000000c2f0c7220 */ /* 0x040fe20000400000 */
        /* <DEDUP_REMOVED lines=9> */
[----:B------:R-:W-:Y:S02]  /*5850*/  HADD2.F32 R48, -RZ, R77.H1_H1 ;  /* 0x3000004dff307230 */ /* 0x000fe40000004100 */
[C---:B------:R-:W-:Y:S01]  /*5860*/  FMUL R28, R47.reuse, R32 ;  /* 0x000000202f1c7220 */ /* 0x040fe20000400000 */
[C---:B------:R-:W-:Y:S01]  /*5870*/  FMUL R29, R47.reuse, R33 ;  /* 0x000000212f1d7220 */ /* 0x040fe20000400000 */
[C---:B------:R-:W-:Y:S01]  /*5880*/  FMUL R6, R47.reuse, R6 ;  /* 0x000000062f067220 */ /* 0x040fe20000400000 */
[C---:B------:R-:W-:Y:S01]  /*5890*/  FMUL R7, R47.reuse, R7 ;  /* 0x000000072f077220 */ /* 0x040fe20000400000 */
[--C-:B------:R-:W-:Y:S02]  /*58a0*/  HADD2.F32 R55, -RZ, R57.reuse.H0_H0 ;  /* 0x20000039ff377230 */ /* 0x100fe40000004100 */
[----:B------:R-:W-:Y:S01]  /*58b0*/  FMUL R10, R47, R10 ;  /* 0x0000000a2f0a7220 */ /* 0x000fe20000400000 */
[C---:B------:R-:W-:Y:S01]  /*58c0*/  FFMA R6, R49.reuse, R51, R6 ;  /* 0x0000003331067223 */ /* 0x040fe20000000006 */
[----:B------:R-:W-:Y:S02]  /*58d0*/  HADD2.F32 R56, -RZ, R57.H1_H1 ;  /* 0x30000039ff387230 */ /* 0x000fe40000004100 */
[C---:B------:R-:W-:Y:S01]  /*58e0*/  FFMA R7, R49.reuse, R52, R7 ;  /* 0x0000003431077223 */ /* 0x040fe20000000007 */
[C---:B------:R-:W-:Y:S01]  /*58f0*/  FFMA R8, R49.reuse, R53, R8 ;  /* 0x0000003531087223 */ /* 0x040fe20000000008 */
[C---:B------:R-:W-:Y:S01]  /*5900*/  FFMA R9, R49.reuse, R54, R9 ;  /* 0x0000003631097223 */ /* 0x040fe20000000009 */
[----:B------:R-:W-:Y:S02]  /*5910*/  HADD2.F32 R57, -RZ, R61.H0_H0 ;  /* 0x2000003dff397230 */ /* 0x000fe40000004100 */
[----:B------:R-:W-:Y:S01]  /*5920*/  FFMA R10, R49, R55, R10 ;  /* 0x00000037310a7223 */ /* 0x000fe2000000000a */
[----:B------:R-:W-:Y:S01]  /*5930*/  F2FP.SATFINITE.E4M3.F32.PACK_AB_MERGE_C R92, R7, R6, RZ ;  /* 0x00000006075c723e */ /* 0x000fe200048070ff */
[----:B------:R-:W-:Y:S02]  /*5940*/  HADD2.F32 R61, -RZ, R62.H0_H0 ;  /* 0x2000003eff3d7230 */ /* 0x000fe40000004100 */
[----:B------:R-:W-:Y:S01]  /*5950*/  FMUL R11, R47, R11 ;  /* 0x0000000b2f0b7220 */ /* 0x000fe20000400000 */
[----:B------:R-:W-:Y:S01]  /*5960*/  F2FP.F16.E4M3.UNPACK_B R64, R59.H1 ;  /* 0x0000003bff40723e */ /* 0x000fe200030006ff */
[----:B------:R-:W-:Y:S01]  /*5970*/  HADD2.F32 R59, -RZ, R60.H0_H0 ;  /* 0x2000003cff3b7230 */ /* 0x000fe20000004100 */
[----:B------:R-:W-:Y:S01]  /*5980*/  F2FP.SATFINITE.E4M3.F32.PACK_AB_MERGE_C R92, R5, R4, R92 ;  /* 0x00000004055c723e */ /* 0x000fe2000480705c */
[C---:B------:R-:W-:Y:S01]  /*5990*/  FFMA R11, R49.reuse, R56, R11 ;  /* 0x00000038310b7223 */ /* 0x040fe2000000000b */
[C---:B------:R-:W-:Y:S01]  /*59a0*/  FFMA R12, R49.reuse, R57, R12 ;  /* 0x00000039310c7223 */ /* 0x040fe2000000000c */
[----:B------:R-:W-:Y:S01]  /*59b0*/  FFMA R13, R49, R58, R13 ;  /* 0x0000003a310d7223 */ /* 0x000fe2000000000d */
[----:B------:R-:W-:Y:S02]  /*59c0*/  HADD2.F32 R62, -RZ, R62.H1_H1 ;  /* 0x3000003eff3e7230 */ /* 0x000fe40000004100 */
[----:B------:R-:W-:Y:S01]  /*59d0*/  FMUL R14, R47, R14 ;  /* 0x0000000e2f0e7220 */ /* 0x000fe20000400000 */
[----:B------:R-:W-:Y:S01]  /*59e0*/  HADD2.F32 R60, -RZ, R60.H1_H1 ;  /* 0x3000003cff3c7230 */ /* 0x000fe20000004100 */
[----:B------:R-:W-:Y:S01]  /*59f0*/  F2FP.SATFINITE.E4M3.F32.PACK_AB_MERGE_C R93, R11, R10, RZ ;  /* 0x0000000a0b5d723e */ /* 0x000fe200048070ff */
[----:B------:R-:W-:Y:S02]  /*5a00*/  HADD2.F32 R51, -RZ, R77.H0_H0 ;  /* 0x2000004dff337230 */ /* 0x000fe40000004100 */
[----:B------:R-:W-:Y:S01]  /*5a10*/  FFMA R14, R49, R59, R14 ;  /* 0x0000003b310e7223 */ /* 0x000fe2000000000e */
[----:B------:R-:W-:Y:S01]  /*5a20*/  FMUL R15, R47, R15 ;  /* 0x0000000f2f0f7220 */ /* 0x000fe20000400000 */
[--C-:B------:R-:W-:Y:S01]  /*5a30*/  HADD2.F32 R63, -RZ, R64.reuse.H0_H0 ;  /* 0x20000040ff3f7230 */ /* 0x100fe20000004100 */
[----:B------:R-:W-:Y:S01]  /*5a40*/  F2FP.SATFINITE.E4M3.F32.PACK_AB_MERGE_C R93, R9, R8, R93 ;  /* 0x00000008095d723e */ /* 0x000fe2000480705d */
[----:B------:R-:W-:Y:S02]  /*5a50*/  HADD2.F32 R64, -RZ, R64.H1_H1 ;  /* 0x30000040ff407230 */ /* 0x000fe40000004100 */
[C---:B------:R-:W-:Y:S01]  /*5a60*/  FFMA R15, R49.reuse, R60, R15 ;  /* 0x0000003c310f7223 */ /* 0x040fe2000000000f */
[C---:B------:R-:W-:Y:S01]  /*5a70*/  FFMA R16, R49.reuse, R61, R16 ;  /* 0x0000003d31107223 */ /* 0x040fe20000000010 */
[----:B------:R-:W-:Y:S01]  /*5a80*/  FFMA R17, R49, R62, R17 ;  /* 0x0000003e31117223 */ /* 0x000fe20000000011 */
[C---:B------:R-:W-:Y:S01]  /*5a90*/  FMUL R18, R47.reuse, R18 ;  /* 0x000000122f127220 */ /* 0x040fe20000400000 */
[C---:B------:R-:W-:Y:S01]  /*5aa0*/  FMUL R19, R47.reuse, R19 ;  /* 0x000000132f137220 */ /* 0x040fe20000400000 */
[--C-:B------:R-:W-:Y:S02]  /*5ab0*/  HADD2.F32 R66, -RZ, R68.reuse.H0_H0 ;  /* 0x20000044ff427230 */ /* 0x100fe40000004100 */
[----:B------:R-:W-:Y:S01]  /*5ac0*/  FMUL R3, R47, R22 ;  /* 0x000000162f037220 */ /* 0x000fe20000400000 */
[C---:B------:R-:W-:Y:S01]  /*5ad0*/  FFMA R18, R49.reuse, R63, R18 ;  /* 0x0000003f31127223 */ /* 0x040fe20000000012 */
[----:B------:R-:W-:Y:S02]  /*5ae0*/  HADD2.F32 R68, -RZ, R68.H1_H1 ;  /* 0x30000044ff447230 */ /* 0x000fe40000004100 */
[----:B------:R-:W-:Y:S01]  /*5af0*/  FFMA R19, R49, R64, R19 ;  /* 0x0000004031137223 */ /* 0x000fe20000000013 */
[----:B------:R-:W-:Y:S01]  /*5b00*/  FMUL R23, R47, R23 ;  /* 0x000000172f177220 */ /* 0x000fe20000400000 */
[C---:B------:R-:W-:Y:S01]  /*5b10*/  FFMA R0, R49.reuse, R65, R0 ;  /* 0x0000004131007223 */ /* 0x040fe20000000000 */
[C---:B------:R-:W-:Y:S01]  /*5b20*/  FFMA R2, R49.reuse, R67, R2 ;  /* 0x0000004331027223 */ /* 0x040fe20000000002 */
[--C-:B------:R-:W-:Y:S02]  /*5b30*/  HADD2.F32 R71, -RZ, R72.reuse.H0_H0 ;  /* 0x20000048ff477230 */ /* 0x100fe40000004100 */
[----:B------:R-:W-:Y:S01]  /*5b40*/  FFMA R3, R49, R66, R3 ;  /* 0x0000004231037223 */ /* 0x000fe20000000003 */
[----:B------:R-:W-:Y:S02]  /*5b50*/  HADD2.F32 R72, -RZ, R72.H1_H1 ;  /* 0x30000048ff487230 */ /* 0x000fe40000004100 */
[----:B------:R-:W-:Y:S01]  /*5b60*/  FMUL R22, R47, R26 ;  /* 0x0000001a2f167220 */ /* 0x000fe20000400000 */
        /* <DEDUP_REMOVED lines=18> */
[----:B------:R-:W-:Y:S01]  /*5c90*/  F2FP.SATFINITE.E4M3.F32.PACK_AB_MERGE_C R94, R15, R14, RZ ;  /* 0x0000000e0f5e723e */ /* 0x000fe200048070ff */
[----:B------:R-:W-:Y:S01]  /*5ca0*/  FFMA R28, R49, R51, R28 ;  /* 0x00000033311c7223 */ /* 0x000fe2000000001c */
[----:B------:R-:W-:Y:S01]  /*5cb0*/  F2FP.SATFINITE.E4M3.F32.PACK_AB_MERGE_C R95, R19, R18, RZ ;  /* 0x00000012135f723e */ /* 0x000fe200048070ff */
[C---:B------:R-:W-:Y:S01]  /*5cc0*/  FFMA R29, R49.reuse, R48, R29 ;  /* 0x00000030311d7223 */ /* 0x040fe2000000001d */
[C---:B------:R-:W-:Y:S01]  /*5cd0*/  FFMA R30, R49.reuse, R77, R30 ;  /* 0x0000004d311e7223 */ /* 0x040fe2000000001e */
[----:B------:R-:W-:Y:S01]  /*5ce0*/  FFMA R35, R49, R50, R35 ;  /* 0x0000003231237223 */ /* 0x000fe20000000023 */
[----:B------:R-:W-:Y:S02]  /*5cf0*/  F2FP.SATFINITE.E4M3.F32.PACK_AB_MERGE_C R94, R13, R12, R94 ;  /* 0x0000000c0d5e723e */ /* 0x000fe4000480705e */
[----:B------:R-:W-:Y:S02]  /*5d00*/  F2FP.SATFINITE.E4M3.F32.PACK_AB_MERGE_C R95, R17, R16, R95 ;  /* 0x00000010115f723e */ /* 0x000fe4000480705f */
[----:B------:R-:W-:Y:S02]  /*5d10*/  F2FP.SATFINITE.E4M3.F32.PACK_AB_MERGE_C R113, R23, R3, RZ ;  /* 0x000000031771723e */ /* 0x000fe400048070ff */
[----:B------:R-:W-:Y:S01]  /*5d20*/  F2FP.SATFINITE.E4M3.F32.PACK_AB_MERGE_C R114, R27, R22, RZ ;  /* 0x000000161b72723e */ /* 0x000fe200048070ff */
[----:B------:R1:W-:Y:S01]  /*5d30*/  STS.128 [R103+UR43+0x1200], R92 ;  /* 0x0012005c67007988 */ /* 0x0003e20008000c2b */
[----:B------:R-:W-:Y:S02]  /*5d40*/  F2FP.SATFINITE.E4M3.F32.PACK_AB_MERGE_C R116, R31, R26, RZ ;  /* 0x0000001a1f74723e */ /* 0x000fe400048070ff */
[----:B------:R-:W-:Y:S02]  /*5d50*/  F2FP.SATFINITE.E4M3.F32.PACK_AB_MERGE_C R117, R35, R30, RZ ;  /* 0x0000001e2375723e */ /* 0x000fe400048070ff */
[----:B------:R-:W-:Y:S02]  /*5d60*/  F2FP.SATFINITE.E4M3.F32.PACK_AB_MERGE_C R112, R2, R0, R113 ;  /* 0x000000000270723e */ /* 0x000fe40004807071 */
[----:B------:R-:W-:Y:S02]  /*5d70*/  F2FP.SATFINITE.E4M3.F32.PACK_AB_MERGE_C R113, R21, R20, R114 ;  /* 0x000000141571723e */ /* 0x000fe40004807072 */
[----:B------:R-:W-:Y:S02]  /*5d80*/  F2FP.SATFINITE.E4M3.F32.PACK_AB_MERGE_C R114, R25, R24, R116 ;  /* 0x000000181972723e */ /* 0x000fe40004807074 */
[----:B------:R-:W-:Y:S02]  /*5d90*/  F2FP.SATFINITE.E4M3.F32.PACK_AB_MERGE_C R115, R29, R28, R117 ;  /* 0x0000001c1d73723e */ /* 0x000fe40004807075 */
[----:B------:R-:W-:Y:S03]  /*5da0*/  IADD3 R116, PT, PT, R44, 0x1, RZ ;  /* 0x000000012c747810 */ /* 0x000fe60007ffe0ff */
[----:B------:R1:W-:Y:S01]  /*5db0*/  STS.128 [R102+0x1010], R112 ;  /* 0x0010107066007388 */ /* 0x0003e20000000c00 */
[----:B------:R-:W-:Y:S01]  /*5dc0*/  @!PT LDS RZ, [RZ] ;  /* 0x00000000fffff984 */ /* 0x000fe20000000800 */
[----:B------:R-:W-:Y:S01]  /*5dd0*/  @!PT LDS RZ, [RZ] ;  /* 0x00000000fffff984 */ /* 0x000fe20000000800 */
[----:B------:R-:W-:Y:S01]  /*5de0*/  @!PT LDS RZ, [RZ] ;  /* 0x00000000fffff984 */ /* 0x000fe20000000800 */
[----:B------:R-:W-:Y:S01]  /*5df0*/  @!PT LDS RZ, [RZ] ;  /* 0x00000000fffff984 */ /* 0x000fe20000000800 */
[----:B------:R3:W-:Y:S07]  /*5e00*/  MEMBAR.ALL.CTA ;  /* 0x0000000000007992 */ /* 0x0007ee0000008000 */
[----:B---3--:R-:W3:Y:S02]  /*5e10*/  FENCE.VIEW.ASYNC.S ;  /* 0x00000000000073c6 */ /* 0x008ee40000000000 */
[----:B---3--:R-:W-:Y:S06]  /*5e20*/  BAR.SYNC.DEFER_BLOCKING 0x1, 0x80 ;  /* 0x0042000000007b1d */ /* 0x008fec0000010000 */
[----:B------:R-:W-:Y:S05]  /*5e30*/  @P0 BRA `(.L_x_93) ;  /* 0x0000000000340947 */ /* 0x000fea0003800000 */
[----:B------:R-:W-:Y:S01]  /*5e40*/  UIADD3 UR12, UPT, UPT, UR43, 0x1200, URZ ;  /* 0x000012002b0c7890 */ /* 0x000fe2000fffe0ff */
[----:B------:R-:W-:Y:S01]  /*5e50*/  R2UR UR9, R91 ;  /* 0x000000005b0972ca */ /* 0x000fe200000e0000 */
[----:B------:R-:W-:Y:S01]  /*5e60*/  UIADD3 UR10, UP0, UPT, UR46, 0x680, URZ ;  /* 0x000006802e0a7890 */ /* 0x000fe2000ff1e0ff */
[----:B------:R-:W-:Y:S01]  /*5e70*/  R2UR UR8, R97 ;  /* 0x00000000610872ca */ /* 0x000fe200000e0000 */
[----:B------:R-:W-:Y:S02]  /*5e80*/  UMOV UR7, UR36 ;  /* 0x0000002400077c82 */ /* 0x000fe40008000000 */
[----:B------:R-:W-:Y:S01]  /*5e90*/  IMAD.U32 R109, RZ, RZ, UR12 ;  /* 0x0000000cff6d7e24 */ /* 0x000fe2000f8e00ff */
[----:B------:R-:W-:Y:S04]  /*5ea0*/  UIADD3.X UR11, UPT, UPT, URZ, UR47, URZ, UP0, !UPT ;  /* 0x0000002fff0b7290 */ /* 0x000fe800087fe4ff */
[----:B------:R-:W-:Y:S03]  /*5eb0*/  R2UR UR4, R109 ;  /* 0x000000006d0472ca */ /* 0x000fe600000e0000 */
[----:B------:R-:W-:Y:S02]  /*5ec0*/  USHF.L.U32 UR5, UR9, 0x6, URZ ;  /* 0x0000000609057899 */ /* 0x000fe400080006ff */
[----:B------:R-:W-:Y:S09]  /*5ed0*/  USHF.L.U32 UR6, UR8, 0x6, URZ ;  /* 0x0000000608067899 */ /* 0x000ff200080006ff */
[----:B------:R3:W-:Y:S01]  /*5ee0*/  UTMASTG.3D [UR4], [UR10] ;  /* 0x000000040a0073b5 */ /* 0x0007e20008010000 */
[----:B------:R0:W-:Y:S01]  /*5ef0*/  UTMACMDFLUSH ;  /* 0x00000000000079b7 */ /* 0x0001e20000000000 */
[----:B---3--:R-:W-:Y:S04]  /*5f00*/  DEPBAR.LE SB0, 0x0 ;  /* 0x000080000000791a */ /* 0x008fe80000000000 */
.L_x_93:
[----:B------:R-:W-:Y:S05]  /*5f10*/  BSYNC.RECONVERGENT B0 ;  /* 0x0000000000007941 */ /* 0x000fea0003800200 */
.L_x_92:
[----:B------:R-:W-:Y:S01]  /*5f20*/  BAR.SYNC.DEFER_BLOCKING 0x1, 0x80 ;  /* 0x0042000000007b1d */ /* 0x000fe20000010000 */
[----:B------:R-:W-:Y:S01]  /*5f30*/  ISETP.NE.AND P2, PT, R110, RZ, PT ;  /* 0x000000ff6e00720c */ /* 0x000fe20003f45270 */
[----:B------:R-:W-:Y:S01]  /*5f40*/  IMAD.IADD R91, R43, 0x1, R79 ;  /* 0x000000012b5b7824 */ /* 0x000fe200078e024f */
[----:B------:R-:W-:Y:S01]  /*5f50*/  ISETP.NE.AND P0, PT, R111, 0x2, PT ;  /* 0x000000026f00780c */ /* 0x000fe20003f05270 */
[----:B------:R-:W-:Y:S01]  /*5f60*/  IMAD.IADD R97, R45, 0x1, R90 ;  /* 0x000000012d617824 */ /* 0x000fe200078e025a */
[----:B------:R-:W-:Y:S02]  /*5f70*/  ISETP.NE.AND P1, PT, R116, 0x4, PT ;  /* 0x000000047400780c */ /* 0x000fe40003f25270 */
[----:B------:R-:W-:Y:S02]  /*5f80*/  SEL R0, RZ, 0x1, P0 ;  /* 0x00000001ff007807 */ /* 0x000fe40000000000 */
[----:B------:R-:W-:Y:S02]  /*5f90*/  SEL R3, RZ, 0x1, P1 ;  /* 0x00000001ff037807 */ /* 0x000fe40000800000 */
[----:B------:R-:W-:Y:S02]  /*5fa0*/  LOP3.LUT R107, R107, R0, RZ, 0x3c, !PT ;  /* 0x000000006b6b7212 */ /* 0x000fe400078e3cff */
[----:B------:R-:W-:Y:S02]  /*5fb0*/  LOP3.LUT R108, R108, R3, RZ, 0x3c, !PT ;  /* 0x000000036c6c7212 */ /* 0x000fe400078e3cff */
[----:B------:R-:W-:Y:S02]  /*5fc0*/  @P2 R2UR UR36, R105 ;  /* 0x00000000692422ca */ /* 0x000fe400000e0000 */
[----:B------:R-:W-:Y:S02]  /*5fd0*/  SEL R111, R111, RZ, P0 ;  /* 0x000000ff6f6f7207 */ /* 0x000fe40000000000 */
[----:B------:R-:W-:Y:S01]  /*5fe0*/  SEL R44, R116, RZ, P1 ;  /* 0x000000ff742c7207 */ /* 0x000fe20000800000 */
[----:B------:R-:W-:Y:S10]  /*5ff0*/  @P2 BRA `(.L_x_94) ;  /* 0xffffffe400842947 */ /* 0x000ff4000383ffff */
[----:B------:R-:W-:Y:S05]  /*6000*/  EXIT ;  /* 0x000000000000794d */ /* 0x000fea0003800000 */
.L_x_19:
[----:B--2---:R2:W1:Y:S02]  /*6010*/  SYNCS.PHASECHK.TRANS64.TRYWAIT P0, [R3+URZ+0xd0], R2 ;  /* 0x0000d002030075a7 */ /* 0x00446400080011ff */
[----:B-1----:R-:W-:Y:S05]  /*6020*/  @!P0 NANOSLEEP.SYNCS 0x989680 ;  /* 0x009896800000895d */ /* 0x002fea0003900000 */
[----:B------:R-:W1:Y:S02]  /*6030*/  @!P0 SYNCS.PHASECHK.TRANS64 P0, [R3+URZ+0xd0], R2 ;  /* 0x0000d002030085a7 */ /* 0x000e6400080010ff */
[----:B-1----:R-:W-:Y:S05]  /*6040*/  @!P0 BRA `(.L_x_19) ;  /* 0xfffffffc00f08947 */ /* 0x002fea000383ffff */
[----:B------:R-:W-:Y:S05]  /*6050*/  BRA `(.L_x_95) ;  /* 0xffffffb400487947 */ /* 0x000fea000383ffff */
.L_x_22:
[----:B-1----:R-:W-:-:S07]  /*6060*/  MOV R2, UR33 ;  /* 0x0000002100027c02 */ /* 0x002fce0008000f00 */
.L_x_96:
[----:B-1----:R1:W2:Y:S02]  /*6070*/  SYNCS.PHASECHK.TRANS64.TRYWAIT P0, [R2+URZ+0x20], R5 ;  /* 0x00002005020075a7 */ /* 0x0022a400080011ff */
[----:B--2---:R-:W-:Y:S05]  /*6080*/  @!P0 NANOSLEEP.SYNCS 0x989680 ;  /* 0x009896800000895d */ /* 0x004fea0003900000 */
[----:B------:R-:W2:Y:S02]  /*6090*/  @!P0 SYNCS.PHASECHK.TRANS64 P0, [R2+URZ+0x20], R5 ;  /* 0x00002005020085a7 */ /* 0x000ea400080010ff */
[----:B--2---:R-:W-:Y:S05]  /*60a0*/  @!P0 BRA `(.L_x_96) ;  /* 0xfffffffc00f08947 */ /* 0x004fea000383ffff */
[----:B------:R-:W-:Y:S05]  /*60b0*/  BRA `(.L_x_21) ;  /* 0xffffffb400987947 */ /* 0x000fea000383ffff */
.L_x_28:
[----:B-1----:R-:W-:-:S07]  /*60c0*/  MOV R2, UR17 ;  /* 0x0000001100027c02 */ /* 0x002fce0008000f00 */
.L_x_97:
[----:B-1----:R1:W2:Y:S02]  /*60d0*/  SYNCS.PHASECHK.TRANS64.TRYWAIT P0, [R2+URZ+0x20], R5 ;  /* 0x00002005020075a7 */ /* 0x0022a400080011ff */
[----:B--2---:R-:W-:Y:S05]  /*60e0*/  @!P0 NANOSLEEP.SYNCS 0x989680 ;  /* 0x009896800000895d */ /* 0x004fea0003900000 */
[----:B------:R-:W2:Y:S02]  /*60f0*/  @!P0 SYNCS.PHASECHK.TRANS64 P0, [R2+URZ+0x20], R5 ;  /* 0x00002005020085a7 */ /* 0x000ea400080010ff */
[----:B--2---:R-:W-:Y:S05]  /*6100*/  @!P0 BRA `(.L_x_97) ;  /* 0xfffffffc00f08947 */ /* 0x004fea000383ffff */
[----:B------:R-:W-:Y:S05]  /*6110*/  BRA `(.L_x_27) ;  /* 0xffffffb8003c7947 */ /* 0x000fea000383ffff */
.L_x_32:
[----:B-1----:R1:W2:Y:S02]  /*6120*/  SYNCS.PHASECHK.TRANS64.TRYWAIT P0, [R2+URZ+0x60], R3 ;  /* 0x00006003020075a7 */ /* 0x0022a400080011ff */
[----:B--2---:R-:W-:Y:S05]  /*6130*/  @!P0 NANOSLEEP.SYNCS 0x989680 ;  /* 0x009896800000895d */ /* 0x004fea0003900000 */
[----:B------:R-:W2:Y:S02]  /*6140*/  @!P0 SYNCS.PHASECHK.TRANS64 P0, [R2+URZ+0x60], R3 ;  /* 0x00006003020085a7 */ /* 0x000ea400080010ff */
[----:B--2---:R-:W-:Y:S05]  /*6150*/  @!P0 BRA `(.L_x_32) ;  /* 0xfffffffc00f08947 */ /* 0x004fea000383ffff */
[----:B------:R-:W-:Y:S05]  /*6160*/  BRA `(.L_x_98) ;  /* 0xffffffb800c87947 */ /* 0x000fea000383ffff */
.L_x_36:
[----:B----4-:R-:W-:-:S07]  /*6170*/  MOV R0, UR5 ;  /* 0x0000000500007c02 */ /* 0x010fce0008000f00 */
.L_x_99:
[----:B-1----:R1:W2:Y:S02]  /*6180*/  SYNCS.PHASECHK.TRANS64.TRYWAIT P0, [R0+URZ], R3 ;  /* 0x00000003000075a7 */ /* 0x0022a400080011ff */
[----:B--2---:R-:W-:Y:S05]  /*6190*/  @!P0 NANOSLEEP.SYNCS 0x989680 ;  /* 0x009896800000895d */ /* 0x004fea0003900000 */
[----:B------:R-:W2:Y:S02]  /*61a0*/  @!P0 SYNCS.PHASECHK.TRANS64 P0, [R0+URZ], R3 ;  /* 0x00000003000085a7 */ /* 0x000ea400080010ff */
[----:B--2---:R-:W-:Y:S05]  /*61b0*/  @!P0 BRA `(.L_x_99) ;  /* 0xfffffffc00f08947 */ /* 0x004fea000383ffff */
[----:B------:R-:W-:Y:S05]  /*61c0*/  BRA `(.L_x_100) ;  /* 0xffffffc000387947 */ /* 0x000fea000383ffff */
.L_x_37:
[----:B----4-:R-:W-:-:S07]  /*61d0*/  MOV R0, UR5 ;  /* 0x0000000500007c02 */ /* 0x010fce0008000f00 */
.L_x_101:
[----:B-1----:R1:W2:Y:S02]  /*61e0*/  SYNCS.PHASECHK.TRANS64.TRYWAIT P0, [R0+URZ], R3 ;  /* 0x00000003000075a7 */ /* 0x0022a400080011ff */
[----:B--2---:R-:W-:Y:S05]  /*61f0*/  @!P0 NANOSLEEP.SYNCS 0x989680 ;  /* 0x009896800000895d */ /* 0x004fea0003900000 */
[----:B------:R-:W2:Y:S02]  /*6200*/  @!P0 SYNCS.PHASECHK.TRANS64 P0, [R0+URZ], R3 ;  /* 0x00000003000085a7 */ /* 0x000ea400080010ff */
[----:B--2---:R-:W-:Y:S05]  /*6210*/  @!P0 BRA `(.L_x_101) ;  /* 0xfffffffc00f08947 */ /* 0x004fea000383ffff */
[----:B------:R-:W-:Y:S05]  /*6220*/  BRA `(.L_x_102) ;  /* 0xffffffc000447947 */ /* 0x000fea000383ffff */
.L_x_38:
[----:B----4-:R-:W-:-:S07]  /*6230*/  MOV R0, UR5 ;  /* 0x0000000500007c02 */ /* 0x010fce0008000f00 */
.L_x_103:
[----:B-1----:R1:W2:Y:S02]  /*6240*/  SYNCS.PHASECHK.TRANS64.TRYWAIT P0, [R0+URZ], R3 ;  /* 0x00000003000075a7 */ /* 0x0022a400080011ff */
[----:B--2---:R-:W-:Y:S05]  /*6250*/  @!P0 NANOSLEEP.SYNCS 0x989680 ;  /* 0x009896800000895d */ /* 0x004fea0003900000 */
[----:B------:R-:W2:Y:S02]  /*6260*/  @!P0 SYNCS.PHASECHK.TRANS64 P0, [R0+URZ], R3 ;  /* 0x00000003000085a7 */ /* 0x000ea400080010ff */
[----:B--2---:R-:W-:Y:S05]  /*6270*/  @!P0 BRA `(.L_x_103) ;  /* 0xfffffffc00f08947 */ /* 0x004fea000383ffff */
[----:B------:R-:W-:Y:S05]  /*6280*/  BRA `(.L_x_104) ;  /* 0xffffffc000507947 */ /* 0x000fea000383ffff */
.L_x_41:
[----:B-1----:R1:W2:Y:S02]  /*6290*/  SYNCS.PHASECHK.TRANS64.TRYWAIT P0, [R0+URZ+0xc0], R5 ;  /* 0x0000c005000075a7 */ /* 0x0022a400080011ff */
[----:B--2---:R-:W-:Y:S05]  /*62a0*/  @!P0 NANOSLEEP.SYNCS 0x989680 ;  /* 0x009896800000895d */ /* 0x004fea0003900000 */
[----:B------:R-:W2:Y:S02]  /*62b0*/  @!P0 SYNCS.PHASECHK.TRANS64 P0, [R0+URZ+0xc0], R5 ;  /* 0x0000c005000085a7 */ /* 0x000ea400080010ff */
[----:B--2---:R-:W-:Y:S05]  /*62c0*/  @!P0 BRA `(.L_x_41) ;  /* 0xfffffffc00f08947 */ /* 0x004fea000383ffff */
[----:B------:R-:W-:Y:S05]  /*62d0*/  BRA `(.L_x_105) ;  /* 0xffffffc000ac7947 */ /* 0x000fea000383ffff */
.L_x_42:
[----:B------:R-:W-:-:S07]  /*62e0*/  MOV R0, UR5 ;  /* 0x0000000500007c02 */ /* 0x000fce0008000f00 */
.L_x_106:
[----:B-1----:R1:W2:Y:S02]  /*62f0*/  SYNCS.PHASECHK.TRANS64.TRYWAIT P0, [R0+URZ+0x70], R5 ;  /* 0x00007005000075a7 */ /* 0x0022a400080011ff */
[----:B--2---:R-:W-:Y:S05]  /*6300*/  @!P0 NANOSLEEP.SYNCS 0x989680 ;  /* 0x009896800000895d */ /* 0x004fea0003900000 */
[----:B------:R-:W2:Y:S02]  /*6310*/  @!P0 SYNCS.PHASECHK.TRANS64 P0, [R0+URZ+0x70], R5 ;  /* 0x00007005000085a7 */ /* 0x000ea400080010ff */
[----:B--2---:R-:W-:Y:S05]  /*6320*/  @!P0 BRA `(.L_x_106) ;  /* 0xfffffffc00f08947 */ /* 0x004fea000383ffff */
[----:B------:R-:W-:Y:S05]  /*6330*/  BRA `(.L_x_107) ;  /* 0xffffffc000bc7947 */ /* 0x000fea000383ffff */
.L_x_43:
[----:B-1----:R1:W2:Y:S02]  /*6340*/  SYNCS.PHASECHK.TRANS64.TRYWAIT P1, [R0+URZ+0x60], R5 ;  /* 0x00006005000075a7 */ /* 0x0022a400080211ff */
[----:B--2---:R-:W-:Y:S05]  /*6350*/  @!P1 NANOSLEEP.SYNCS 0x989680 ;  /* 0x009896800000995d */ /* 0x004fea0003900000 */
[----:B------:R-:W2:Y:S02]  /*6360*/  @!P1 SYNCS.PHASECHK.TRANS64 P1, [R0+URZ+0x60], R5 ;  /* 0x00006005000095a7 */ /* 0x000ea400080210ff */
[----:B--2---:R-:W-:Y:S05]  /*6370*/  @!P1 BRA `(.L_x_43) ;  /* 0xfffffffc00f09947 */ /* 0x004fea000383ffff */
[----:B------:R-:W-:Y:S05]  /*6380*/  BRA `(.L_x_108) ;  /* 0xffffffc000ec7947 */ /* 0x000fea000383ffff */
.L_x_46:
[----:B------:R-:W-:-:S07]  /*6390*/  MOV R0, UR5 ;  /* 0x0000000500007c02 */ /* 0x000fce0008000f00 */
.L_x_109:
[----:B-1----:R1:W2:Y:S02]  /*63a0*/  SYNCS.PHASECHK.TRANS64.TRYWAIT P0, [R0+URZ+0x70], R3 ;  /* 0x00007003000075a7 */ /* 0x0022a400080011ff */
[----:B--2---:R-:W-:Y:S05]  /*63b0*/  @!P0 NANOSLEEP.SYNCS 0x989680 ;  /* 0x009896800000895d */ /* 0x004fea0003900000 */
[----:B------:R-:W2:Y:S02]  /*63c0*/  @!P0 SYNCS.PHASECHK.TRANS64 P0, [R0+URZ+0x70], R3 ;  /* 0x00007003000085a7 */ /* 0x000ea400080010ff */
[----:B--2---:R-:W-:Y:S05]  /*63d0*/  @!P0 BRA `(.L_x_109) ;  /* 0xfffffffc00f08947 */ /* 0x004fea000383ffff */
[----:B------:R-:W-:Y:S05]  /*63e0*/  BRA `(.L_x_45) ;  /* 0xffffffc400407947 */ /* 0x000fea000383ffff */
.L_x_53:
[----:B-1----:R1:W2:Y:S02]  /*63f0*/  SYNCS.PHASECHK.TRANS64.TRYWAIT P1, [R0+URZ+0x60], R5 ;  /* 0x00006005000075a7 */ /* 0x0022a400080211ff */
[----:B--2---:R-:W-:Y:S05]  /*6400*/  @!P1 NANOSLEEP.SYNCS 0x989680 ;  /* 0x009896800000995d */ /* 0x004fea0003900000 */
[----:B------:R-:W2:Y:S02]  /*6410*/  @!P1 SYNCS.PHASECHK.TRANS64 P1, [R0+URZ+0x60], R5 ;  /* 0x00006005000095a7 */ /* 0x000ea400080210ff */
[----:B--2---:R-:W-:Y:S05]  /*6420*/  @!P1 BRA `(.L_x_53) ;  /* 0xfffffffc00f09947 */ /* 0x004fea000383ffff */
[----:B------:R-:W-:Y:S05]  /*6430*/  BRA `(.L_x_110) ;  /* 0xffffffc800987947 */ /* 0x000fea000383ffff */
.L_x_54:
[----:B------:R-:W-:-:S07]  /*6440*/  MOV R3, UR9 ;  /* 0x0000000900037c02 */ /* 0x000fce0008000f00 */
.L_x_111:
[----:B-1----:R1:W2:Y:S02]  /*6450*/  SYNCS.PHASECHK.TRANS64.TRYWAIT P0, [R3+URZ+0xa0], R0 ;  /* 0x0000a000030075a7 */ /* 0x0022a400080011ff */
[----:B--2---:R-:W-:Y:S05]  /*6460*/  @!P0 NANOSLEEP.SYNCS 0x989680 ;  /* 0x009896800000895d */ /* 0x004fea0003900000 */
[----:B------:R-:W2:Y:S02]  /*6470*/  @!P0 SYNCS.PHASECHK.TRANS64 P0, [R3+URZ+0xa0], R0 ;  /* 0x0000a000030085a7 */ /* 0x000ea400080010ff */
[----:B--2---:R-:W-:Y:S05]  /*6480*/  @!P0 BRA `(.L_x_111) ;  /* 0xfffffffc00f08947 */ /* 0x004fea000383ffff */
[----:B------:R-:W-:Y:S05]  /*6490*/  BRA `(.L_x_112) ;  /* 0xffffffc800cc7947 */ /* 0x000fea000383ffff */
.L_x_57:
[----:B------:R-:W-:Y:S07]  /*64a0*/  MOV R0, UR7 ;  /* 0x0000000700007c02 */ /* 0x000fee0008000f00 */
.L_x_113:
[----:B-1----:R1:W2:Y:S02]  /*64b0*/  SYNCS.PHASECHK.TRANS64.TRYWAIT P0, [R0+URZ], R3 ;  /* 0x00000003000075a7 */ /* 0x0022a400080011ff */
[----:B--2---:R-:W-:Y:S05]  /*64c0*/  @!P0 NANOSLEEP.SYNCS 0x989680 ;  /* 0x009896800000895d */ /* 0x004fea0003900000 */
[----:B------:R-:W2:Y:S02]  /*64d0*/  @!P0 SYNCS.PHASECHK.TRANS64 P0, [R0+URZ], R3 ;  /* 0x00000003000085a7 */ /* 0x000ea400080010ff */
[----:B--2---:R-:W-:Y:S05]  /*64e0*/  @!P0 BRA `(.L_x_113) ;  /* 0xfffffffc00f08947 */ /* 0x004fea000383ffff */
[----:B------:R-:W-:Y:S05]  /*64f0*/  BRA `(.L_x_56) ;  /* 0xffffffcc00047947 */ /* 0x000fea000383ffff */
.L_x_60:
[----:B------:R-:W-:-:S07]  /*6500*/  MOV R0, UR5 ;  /* 0x0000000500007c02 */ /* 0x000fce0008000f00 */
.L_x_114:
[----:B--2---:R2:W3:Y:S02]  /*6510*/  SYNCS.PHASECHK.TRANS64.TRYWAIT P0, [R0+URZ], R3 ;  /* 0x00000003000075a7 */ /* 0x0044e400080011ff */
[----:B---3--:R-:W-:Y:S05]  /*6520*/  @!P0 NANOSLEEP.SYNCS 0x989680 ;  /* 0x009896800000895d */ /* 0x008fea0003900000 */
[----:B------:R-:W3:Y:S02]  /*6530*/  @!P0 SYNCS.PHASECHK.TRANS64 P0, [R0+URZ], R3 ;  /* 0x00000003000085a7 */ /* 0x000ee400080010ff */
[----:B---3--:R-:W-:Y:S05]  /*6540*/  @!P0 BRA `(.L_x_114) ;  /* 0xfffffffc00f08947 */ /* 0x008fea000383ffff */
[----:B------:R-:W-:Y:S05]  /*6550*/  BRA `(.L_x_115) ;  /* 0xffffffcc00a47947 */ /* 0x000fea000383ffff */
.L_x_61:
[----:B------:R-:W-:-:S07]  /*6560*/  MOV R0, UR5 ;  /* 0x0000000500007c02 */ /* 0x000fce0008000f00 */
.L_x_116:
[----:B--2---:R2:W3:Y:S02]  /*6570*/  SYNCS.PHASECHK.TRANS64.TRYWAIT P0, [R0+URZ], R3 ;  /* 0x00000003000075a7 */ /* 0x0044e400080011ff */
[----:B---3--:R-:W-:Y:S05]  /*6580*/  @!P0 NANOSLEEP.SYNCS 0x989680 ;  /* 0x009896800000895d */ /* 0x008fea0003900000 */
[----:B------:R-:W3:Y:S02]  /*6590*/  @!P0 SYNCS.PHASECHK.TRANS64 P0, [R0+URZ], R3 ;  /* 0x00000003000085a7 */ /* 0x000ee400080010ff */
[----:B---3--:R-:W-:Y:S05]  /*65a0*/  @!P0 BRA `(.L_x_116) ;  /* 0xfffffffc00f08947 */ /* 0x008fea000383ffff */
[----:B------:R-:W-:Y:S05]  /*65b0*/  BRA `(.L_x_117) ;  /* 0xffffffcc00b07947 */ /* 0x000fea000383ffff */
.L_x_62:
[----:B------:R-:W-:-:S07]  /*65c0*/  MOV R0, UR5 ;  /* 0x0000000500007c02 */ /* 0x000fce0008000f00 */
.L_x_118:
[----:B--2---:R2:W3:Y:S02]  /*65d0*/  SYNCS.PHASECHK.TRANS64.TRYWAIT P0, [R0+URZ], R3 ;  /* 0x00000003000075a7 */ /* 0x0044e400080011ff */
[----:B---3--:R-:W-:Y:S05]  /*65e0*/  @!P0 NANOSLEEP.SYNCS 0x989680 ;  /* 0x009896800000895d */ /* 0x008fea0003900000 */
[----:B------:R-:W3:Y:S02]  /*65f0*/  @!P0 SYNCS.PHASECHK.TRANS64 P0, [R0+URZ], R3 ;  /* 0x00000003000085a7 */ /* 0x000ee400080010ff */
[----:B---3--:R-:W-:Y:S05]  /*6600*/  @!P0 BRA `(.L_x_118) ;  /* 0xfffffffc00f08947 */ /* 0x008fea000383ffff */
[----:B------:R-:W-:Y:S05]  /*6610*/  BRA `(.L_x_119) ;  /* 0xffffffcc00bc7947 */ /* 0x000fea000383ffff */
.L_x_63:
[----:B------:R-:W-:-:S07]  /*6620*/  MOV R0, UR7 ;  /* 0x0000000700007c02 */ /* 0x000fce0008000f00 */
.L_x_120:
[----:B--2---:R2:W3:Y:S02]  /*6630*/  SYNCS.PHASECHK.TRANS64.TRYWAIT P0, [R0+URZ], R3 ;  /* 0x00000003000075a7 */ /* 0x0044e400080011ff */
[----:B---3--:R-:W-:Y:S05]  /*6640*/  @!P0 NANOSLEEP.SYNCS 0x989680 ;  /* 0x009896800000895d */ /* 0x008fea0003900000 */
[----:B------:R-:W3:Y:S02]  /*6650*/  @!P0 SYNCS.PHASECHK.TRANS64 P0, [R0+URZ], R3 ;  /* 0x00000003000085a7 */ /* 0x000ee400080010ff */
[----:B---3--:R-:W-:Y:S05]  /*6660*/  @!P0 BRA `(.L_x_120) ;  /* 0xfffffffc00f08947 */ /* 0x008fea000383ffff */
[----:B------:R-:W-:Y:S05]  /*6670*/  BRA `(.L_x_121) ;  /* 0xffffffcc00c87947 */ /* 0x000fea000383ffff */
.L_x_68:
[----:B---3--:R3:W1:Y:S02]  /*6680*/  SYNCS.PHASECHK.TRANS64.TRYWAIT P0, [R0+URZ+0x60], R3 ;  /* 0x00006003000075a7 */ /* 0x00866400080011ff */
[----:B-1----:R-:W-:Y:S05]  /*6690*/  @!P0 NANOSLEEP.SYNCS 0x989680 ;  /* 0x009896800000895d */ /* 0x002fea0003900000 */
[----:B------:R-:W1:Y:S02]  /*66a0*/  @!P0 SYNCS.PHASECHK.TRANS64 P0, [R0+URZ+0x60], R3 ;  /* 0x00006003000085a7 */ /* 0x000e6400080010ff */
[----:B-1----:R-:W-:Y:S05]  /*66b0*/  @!P0 BRA `(.L_x_68) ;  /* 0xfffffffc00f08947 */ /* 0x002fea000383ffff */
[----:B------:R-:W-:Y:S05]  /*66c0*/  BRA `(.L_x_122) ;  /* 0xffffffd000c47947 */ /* 0x000fea000383ffff */
.L_x_71:
[----:B------:R-:W-:Y:S07]  /*66d0*/  MOV R0, UR6 ;  /* 0x0000000600007c02 */ /* 0x000fee0008000f00 */
.L_x_123:
[----:B-1----:R1:W3:Y:S02]  /*66e0*/  SYNCS.PHASECHK.TRANS64.TRYWAIT P0, [R0+URZ+0x58], R3 ;  /* 0x00005803000075a7 */ /* 0x0022e400080011ff */
[----:B---3--:R-:W-:Y:S05]  /*66f0*/  @!P0 NANOSLEEP.SYNCS 0x989680 ;  /* 0x009896800000895d */ /* 0x008fea0003900000 */
[----:B------:R-:W3:Y:S02]  /*6700*/  @!P0 SYNCS.PHASECHK.TRANS64 P0, [R0+URZ+0x58], R3 ;  /* 0x00005803000085a7 */ /* 0x000ee400080010ff */
[----:B---3--:R-:W-:Y:S05]  /*6710*/  @!P0 BRA `(.L_x_123) ;  /* 0xfffffffc00f08947 */ /* 0x008fea000383ffff */
[----:B------:R-:W-:Y:S05]  /*6720*/  BRA `(.L_x_70) ;  /* 0xffffffd400b07947 */ /* 0x000fea000383ffff */
.L_x_74:
[----:B------:R-:W-:Y:S07]  /*6730*/  MOV R3, UR6 ;  /* 0x0000000600037c02 */ /* 0x000fee0008000f00 */
.L_x_124:
[----:B-1----:R1:W2:Y:S02]  /*6740*/  SYNCS.PHASECHK.TRANS64.TRYWAIT P2, [R3+URZ+0x48], R26 ;  /* 0x0000481a030075a7 */ /* 0x0022a400080411ff */
[----:B--2---:R-:W-:Y:S05]  /*6750*/  @!P2 NANOSLEEP.SYNCS 0x989680 ;  /* 0x009896800000a95d */ /* 0x004fea0003900000 */
[----:B------:R-:W2:Y:S02]  /*6760*/  @!P2 SYNCS.PHASECHK.TRANS64 P2, [R3+URZ+0x48], R26 ;  /* 0x0000481a0300a5a7 */ /* 0x000ea400080410ff */
[----:B--2---:R-:W-:Y:S05]  /*6770*/  @!P2 BRA `(.L_x_124) ;  /* 0xfffffffc00f0a947 */ /* 0x004fea000383ffff */
[----:B------:R-:W-:Y:S05]  /*6780*/  BRA `(.L_x_125) ;  /* 0xffffffd800447947 */ /* 0x000fea000383ffff */
.L_x_77:
[----:B--2---:R2:W4:Y:S02]  /*6790*/  SYNCS.PHASECHK.TRANS64.TRYWAIT P0, [R0+URZ+0x60], R3 ;  /* 0x00006003000075a7 */ /* 0x00452400080011ff */
[----:B----4-:R-:W-:Y:S05]  /*67a0*/  @!P0 NANOSLEEP.SYNCS 0x989680 ;  /* 0x009896800000895d */ /* 0x010fea0003900000 */
[----:B------:R-:W4:Y:S02]  /*67b0*/  @!P0 SYNCS.PHASECHK.TRANS64 P0, [R0+URZ+0x60], R3 ;  /* 0x00006003000085a7 */ /* 0x000f2400080010ff */
[----:B----4-:R-:W-:Y:S05]  /*67c0*/  @!P0 BRA `(.L_x_77) ;  /* 0xfffffffc00f08947 */ /* 0x010fea000383ffff */
[----:B------:R-:W-:Y:S05]  /*67d0*/  BRA `(.L_x_126) ;  /* 0xffffffdc00a07947 */ /* 0x000fea000383ffff */
.L_x_88:
[----:B-1----:R-:W-:Y:S04]  /*67e0*/  MOV R0, UR43 ;  /* 0x0000002b00007c02 */ /* 0x002fe80008000f00 */
[----:B------:R1:W2:Y:S03]  /*67f0*/  SYNCS.PHASECHK.TRANS64.TRYWAIT P1, [R0+URZ+0x40], R3 ;  /* 0x00004003000075a7 */ /* 0x0002a600080211ff */
[----:B--2---:R-:W-:Y:S05]  /*6800*/  @!P1 NANOSLEEP.SYNCS 0x989680 ;  /* 0x009896800000995d */ /* 0x004fea0003900000 */
[----:B------:R-:W2:Y:S02]  /*6810*/  @!P1 SYNCS.PHASECHK.TRANS64 P1, [R0+URZ+0x40], R3 ;  /* 0x00004003000095a7 */ /* 0x000ea400080210ff */
[----:B--2---:R-:W-:Y:S05]  /*6820*/  @!P1 BRA `(.L_x_88) ;  /* 0xfffffffc00ec9947 */ /* 0x004fea000383ffff */
[----:B------:R-:W-:Y:S05]  /*6830*/  BRA `(.L_x_87) ;  /* 0xffffffe800947947 */ /* 0x000fea000383ffff */
.L_x_90:
[----:B-1----:R1:W4:Y:S02]  /*6840*/  SYNCS.PHASECHK.TRANS64.TRYWAIT P1, [R92+URZ+0x80], R7 ;  /* 0x000080075c0075a7 */ /* 0x00232400080211ff */
[----:B----4-:R-:W-:Y:S05]  /*6850*/  @!P1 NANOSLEEP.SYNCS 0x989680 ;  /* 0x009896800000995d */ /* 0x010fea0003900000 */
[----:B------:R-:W4:Y:S02]  /*6860*/  @!P1 SYNCS.PHASECHK.TRANS64 P1, [R92+URZ+0x80], R7 ;  /* 0x000080075c0095a7 */ /* 0x000f2400080210ff */
[----:B----4-:R-:W-:Y:S05]  /*6870*/  @!P1 BRA `(.L_x_90) ;  /* 0xfffffffc00f09947 */ /* 0x010fea000383ffff */
[----:B------:R-:W-:Y:S05]  /*6880*/  BRA `(.L_x_89) ;  /* 0xffffffe800d07947 */ /* 0x000fea000383ffff */
        .weak           $__internal_0_$__cuda_sm10x_tcgen05_guardrail_trap_col_being_dealloced_not_returned_by_alloc
        .type           $__internal_0_$__cuda_sm10x_tcgen05_guardrail_trap_col_being_dealloced_not_returned_by_alloc,@function
        .size           $__internal_0_$__cuda_sm10x_tcgen05_guardrail_trap_col_being_dealloced_not_returned_by_alloc,($__internal_1_$__cuda_sm10x_tcgen05_guardrail_trap_phase_invalid_during_alloc - $__internal_0_$__cuda_sm10x_tcgen05_guardrail_trap_col_being_dealloced_not_returned_by_alloc)
$__internal_0_$__cuda_sm10x_tcgen05_guardrail_trap_col_being_dealloced_not_returned_by_alloc:
[----:B------:R-:W-:Y:S05]  /*6890*/  BPT.TRAP 0x1 ;  /* 0x000000040000795c */ /* 0x000fea0000300000 */
[----:B------:R-:W-:-:S04]  /*68a0*/  HFMA2 R3, -RZ, RZ, 0, 0 ;  /* 0x00000000ff037431 */ /* 0x000fc800000001ff */
[----:B------:R-:W-:Y:S05]  /*68b0*/  RET.REL.NODEC R2 `(_ZN7cutlass13device_kernelINS_4gemm6kernel13GemmUniversalIN4cute5tupleIJiiiiEEENS1_10collective13CollectiveMmaINS1_35MainloopSm100TmaUmmaWarpSpecializedILi4ELi2ELi4ENS5_IJNS4_1CILi1EEESB_SB_EEEEENS5_IJNSA_ILi64EEESE_NSA_ILi32EEEEEENS_12float_e4m3_tENS5_IJlSB_lEEESH_SI_NS4_8TiledMMAINS4_8MMA_AtomIJNS4_10MMA_TraitsINS4_19SM100_MMA_F8F6F4_SSEJSH_SH_fSE_SE_NS4_17integral_constantINS4_4UMMA5MajorELSP_0EEESQ_NSN_INSO_7ScaleInELSR_0EEESS_EEEEEENS4_6LayoutISC_NS5_IJNSA_ILi0EEESW_SW_EEEEENS5_IJNS4_10UnderscoreESZ_SZ_EEEEENS4_13SM90_TMA_LOADENS4_14ComposedLayoutINS4_7SwizzleILi1ELi4ELi3EEENS4_18smem_ptr_flag_bitsILi8EEENSV_INS5_IJNSA_ILi8EEESF_EEENS5_IJSF_SB_EEEEEEEvNS4_8identityES12_S1C_vS1D_EENS_8epilogue10collective18CollectiveEpilogueINS1F_23Sm100TmaWarpSpecializedILi1ELi1ELi32ELb0ELb0EEEJSG_NS5_IJNSV_ISE_SB_EES1K_EEESH_SI_SH_SI_NS1F_6fusion15FusionCallbacksIS1J_NS1M_17LinearCombinationISH_fSH_fLNS_15FloatRoundStyleE2EEESG_S1L_JEEENS4_5SM1004TMEM4LOAD26SM100_TMEM_LOAD_16dp32b32xES12_NS13_INS14_ILi2ELi4ELi3EEES17_NSV_INS5_IJS18_SE_EEENS5_IJSE_SB_EEEEEEENS4_39AutoVectorizingCopyWithAssumedAlignmentILi128EEENS4_14SM90_TMA_STOREES20_S22_S22_EEEvvEEEEvNT_6ParamsE) ;  /* 0xffffff9402d07950 */ /* 0x000fea0003c3ffff */
        .weak           $__internal_1_$__cuda_sm10x_tcgen05_guardrail_trap_phase_invalid_during_alloc
        .type           $__internal_1_$__cuda_sm10x_tcgen05_guardrail_trap_phase_invalid_during_alloc,@function
        .size           $__internal_1_$__cuda_sm10x_tcgen05_guardrail_trap_phase_invalid_during_alloc,($__internal_2_$__cuda_sm10x_tcgen05_guardrail_trap_unallocated_columns_being_dealloced - $__internal_1_$__cuda_sm10x_tcgen05_guardrail_trap_phase_invalid_during_alloc)
$__internal_1_$__cuda_sm10x_tcgen05_guardrail_trap_phase_invalid_during_alloc:
[----:B------:R-:W-:Y:S05]  /*68c0*/  BPT.TRAP 0x1 ;  /* 0x000000040000795c */ /* 0x000fea0000300000 */
[----:B------:R-:W-:-:S04]  /*68d0*/  MOV R3, 0x0 ;  /* 0x0000000000037802 */ /* 0x000fc80000000f00 */
[----:B------:R-:W-:Y:S05]  /*68e0*/  RET.REL.NODEC R2 `(_ZN7cutlass13device_kernelINS_4gemm6kernel13GemmUniversalIN4cute5tupleIJiiiiEEENS1_10collective13CollectiveMmaINS1_35MainloopSm100TmaUmmaWarpSpecializedILi4ELi2ELi4ENS5_IJNS4_1CILi1EEESB_SB_EEEEENS5_IJNSA_ILi64EEESE_NSA_ILi32EEEEEENS_12float_e4m3_tENS5_IJlSB_lEEESH_SI_NS4_8TiledMMAINS4_8MMA_AtomIJNS4_10MMA_TraitsINS4_19SM100_MMA_F8F6F4_SSEJSH_SH_fSE_SE_NS4_17integral_constantINS4_4UMMA5MajorELSP_0EEESQ_NSN_INSO_7ScaleInELSR_0EEESS_EEEEEENS4_6LayoutISC_NS5_IJNSA_ILi0EEESW_SW_EEEEENS5_IJNS4_10UnderscoreESZ_SZ_EEEEENS4_13SM90_TMA_LOADENS4_14ComposedLayoutINS4_7SwizzleILi1ELi4ELi3EEENS4_18smem_ptr_flag_bitsILi8EEENSV_INS5_IJNSA_ILi8EEESF_EEENS5_IJSF_SB_EEEEEEEvNS4_8identityES12_S1C_vS1D_EENS_8epilogue10collective18CollectiveEpilogueINS1F_23Sm100TmaWarpSpecializedILi1ELi1ELi32ELb0ELb0EEEJSG_NS5_IJNSV_ISE_SB_EES1K_EEESH_SI_SH_SI_NS1F_6fusion15FusionCallbacksIS1J_NS1M_17LinearCombinationISH_fSH_fLNS_15FloatRoundStyleE2EEESG_S1L_JEEENS4_5SM1004TMEM4LOAD26SM100_TMEM_LOAD_16dp32b32xES12_NS13_INS14_ILi2ELi4ELi3EEES17_NSV_INS5_IJS18_SE_EEENS5_IJSE_SB_EEEEEEENS4_39AutoVectorizingCopyWithAssumedAlignmentILi128EEENS4_14SM90_TMA_STOREES20_S22_S22_EEEvvEEEEvNT_6ParamsE) ;  /* 0xffffff9402c47950 */ /* 0x000fea0003c3ffff */
        .weak           $__internal_2_$__cuda_sm10x_tcgen05_guardrail_trap_unallocated_columns_being_dealloced
        .type           $__internal_2_$__cuda_sm10x_tcgen05_guardrail_trap_unallocated_columns_being_dealloced,@function
        .size           $__internal_2_$__cuda_sm10x_tcgen05_guardrail_trap_unallocated_columns_being_dealloced,(.L_x_128 - $__internal_2_$__cuda_sm10x_tcgen05_guardrail_trap_unallocated_columns_being_dealloced)
$__internal_2_$__cuda_sm10x_tcgen05_guardrail_trap_unallocated_columns_being_dealloced:
[----:B------:R-:W-:Y:S05]  /*68f0*/  BPT.TRAP 0x1 ;  /* 0x000000040000795c */ /* 0x000fea0000300000 */
[----:B------:R-:W-:-:S04]  /*6900*/  HFMA2 R3, -RZ, RZ, 0, 0 ;  /* 0x00000000ff037431 */ /* 0x000fc800000001ff */
[----:B------:R-:W-:Y:S05]  /*6910*/  RET.REL.NODEC R2 `(_ZN7cutlass13device_kernelINS_4gemm6kernel13GemmUniversalIN4cute5tupleIJiiiiEEENS1_10collective13CollectiveMmaINS1_35MainloopSm100TmaUmmaWarpSpecializedILi4ELi2ELi4ENS5_IJNS4_1CILi1EEESB_SB_EEEEENS5_IJNSA_ILi64EEESE_NSA_ILi32EEEEEENS_12float_e4m3_tENS5_IJlSB_lEEESH_SI_NS4_8TiledMMAINS4_8MMA_AtomIJNS4_10MMA_TraitsINS4_19SM100_MMA_F8F6F4_SSEJSH_SH_fSE_SE_NS4_17integral_constantINS4_4UMMA5MajorELSP_0EEESQ_NSN_INSO_7ScaleInELSR_0EEESS_EEEEEENS4_6LayoutISC_NS5_IJNSA_ILi0EEESW_SW_EEEEENS5_IJNS4_10UnderscoreESZ_SZ_EEEEENS4_13SM90_TMA_LOADENS4_14ComposedLayoutINS4_7SwizzleILi1ELi4ELi3EEENS4_18smem_ptr_flag_bitsILi8EEENSV_INS5_IJNSA_ILi8EEESF_EEENS5_IJSF_SB_EEEEEEEvNS4_8identityES12_S1C_vS1D_EENS_8epilogue10collective18CollectiveEpilogueINS1F_23Sm100TmaWarpSpecializedILi1ELi1ELi32ELb0ELb0EEEJSG_NS5_IJNSV_ISE_SB_EES1K_EEESH_SI_SH_SI_NS1F_6fusion15FusionCallbacksIS1J_NS1M_17LinearCombinationISH_fSH_fLNS_15FloatRoundStyleE2EEESG_S1L_JEEENS4_5SM1004TMEM4LOAD26SM100_TMEM_LOAD_16dp32b32xES12_NS13_INS14_ILi2ELi4ELi3EEES17_NSV_INS5_IJS18_SE_EEENS5_IJSE_SB_EEEEEEENS4_39AutoVectorizingCopyWithAssumedAlignmentILi128EEENS4_14SM90_TMA_STOREES20_S22_S22_EEEvvEEEEvNT_6ParamsE) ;  /* 0xffffff9402b87950 */ /* 0x000fea0003c3ffff */
.L_x_127:
[----:B------:R-:W-:-:S00]  /*6920*/  BRA `(.L_x_127) ;  /* 0xfffffffc00fc7947 */ /* 0x000fc0000383ffff */
[----:B------:R-:W-:-:S00]  /*6930*/  NOP ;  /* 0x0000000000007918 */ /* 0x000fc00000000000 */
        /* <DEDUP_REMOVED lines=12> */
.L_x_128:


//--------------------- .nv.global.init           --------------------------
	.section	.nv.global.init,"aw",@progbits
.nv.global.init:
	.type		$str$27,@object
	.size		$str$27,($str$28 - $str$27)
$str$27:
        /*0000*/ 	.byte	0x28, 0x61, 0x64, 0x64, 0x72, 0x65, 0x73, 0x73, 0x20, 0x26, 0x20, 0x6d, 0x61, 0x73, 0x6b, 0x29
        /*0010*/ 	.byte	0x20, 0x3d, 0x3d, 0x20, 0x30, 0x00
	.type		$str$28,@object
	.size		$str$28,($str$26 - $str$28)
$str$28:
        /*0016*/ 	.byte	0x2f, 0x74, 0x6d, 0x70, 0x2f, 0x63, 0x75, 0x74, 0x6c, 0x61, 0x73, 0x73, 0x5f, 0x73, 0x77, 0x65
        /*0026*/ 	.byte	0x65, 0x70, 0x5f, 0x73, 0x72, 0x63, 0x2f, 0x69, 0x6e, 0x63, 0x6c, 0x75, 0x64, 0x65, 0x2f, 0x63
        /*0036*/ 	.byte	0x75, 0x74, 0x65, 0x2f, 0x70, 0x6f, 0x69, 0x6e, 0x74, 0x65, 0x72, 0x5f, 0x66, 0x6c, 0x61, 0x67
        /*0046*/ 	.byte	0x67, 0x65, 0x64, 0x2e, 0x68, 0x70, 0x70, 0x00
	.type		$str$26,@object
	.size		$str$26,($str$25 - $str$26)
$str$26:
        /*004e*/ 	.byte	0x2f, 0x74, 0x6d, 0x70, 0x2f, 0x63, 0x75, 0x74, 0x6c, 0x61, 0x73, 0x73, 0x5f, 0x73, 0x77, 0x65
        /*005e*/ 	.byte	0x65, 0x70, 0x5f, 0x73, 0x72, 0x63, 0x2f, 0x69, 0x6e, 0x63, 0x6c, 0x75, 0x64, 0x65, 0x2f, 0x63
        /*006e*/ 	.byte	0x75, 0x74, 0x65, 0x2f, 0x61, 0x74, 0x6f, 0x6d, 0x2f, 0x63, 0x6f, 0x70, 0x79, 0x5f, 0x74, 0x72
        /*007e*/ 	.byte	0x61, 0x69, 0x74, 0x73, 0x5f, 0x73, 0x6d, 0x31, 0x30, 0x30, 0x2e, 0x68, 0x70, 0x70, 0x00
	.type		$str$25,@object
	.size		$str$25,(__unnamed_1 - $str$25)
$str$25:
        /*008d*/ 	.byte	0x28, 0x28, 0x75, 0x69, 0x6e, 0x74, 0x33, 0x32, 0x5f, 0x74, 0x28, 0x74, 0x68, 0x72, 0x65, 0x61
        /*009d*/ 	.byte	0x64, 0x49, 0x64, 0x78, 0x2e, 0x78, 0x29, 0x20, 0x2f, 0x20, 0x33, 0x32, 0x29, 0x20, 0x25, 0x20
        /*00ad*/ 	.byte	0x34, 0x29, 0x20, 0x3d, 0x3d, 0x20, 0x28, 0x28, 0x28, 0x74, 0x6d, 0x65, 0x6d, 0x5f, 0x61, 0x64
        /*00bd*/ 	.byte	0x64, 0x72, 0x20, 0x3e, 0x3e, 0x20, 0x31, 0x36, 0x29, 0x20, 0x2f, 0x20, 0x33, 0x32, 0x29, 0x20
        /*00cd*/ 	.byte	0x25, 0x20, 0x34, 0x29, 0x00
	.type		__unnamed_1,@object
	.size		__unnamed_1,(__unnamed_2 - __unnamed_1)
__unnamed_1:
        /*00d2*/ 	.byte	0x61, 0x75, 0x74, 0x6f, 0x20, 0x63, 0x75, 0x74, 0x65, 0x3a, 0x3a, 0x61, 0x73, 0x5f, 0x70, 0x6f
        /* <DEDUP_REMOVED lines=24> */
        /*0262*/ 	.byte	0x3c, 0x34, 0x30, 0x39, 0x36, 0x3e, 0x3e, 0x3e, 0x3e, 0x5d, 0x00
	.type		__unnamed_2,@object
	.size		__unnamed_2,(.L_2 - __unnamed_2)
__unnamed_2:
        /* <DEDUP_REMOVED lines=40> */
        /*04ed*/ 	.byte	0x74, 0x65, 0x3a, 0x3a, 0x43, 0x3c, 0x30, 0x3e, 0x3e, 0x3e, 0x3e, 0x5d, 0x00
.L_2:


//--------------------- .nv.shared._ZN7cutlass13device_kernelINS_4gemm6kernel13GemmUniversalIN4cute5tupleIJiiiiEEENS1_10collective13CollectiveMmaINS1_35MainloopSm100TmaUmmaWarpSpecializedILi4ELi2ELi4ENS5_IJNS4_1CILi1EEESB_SB_EEEEENS5_IJNSA_ILi64EEESE_NSA_ILi32EEEEEENS_12float_e4m3_tENS5_IJlSB_lEEESH_SI_NS4_8TiledMMAINS4_8MMA_AtomIJNS4_10MMA_TraitsINS4_19SM100_MMA_F8F6F4_SSEJSH_SH_fSE_SE_NS4_17integral_constantINS4_4UMMA5MajorELSP_0EEESQ_NSN_INSO_7ScaleInELSR_0EEESS_EEEEEENS4_6LayoutISC_NS5_IJNSA_ILi0EEESW_SW_EEEEENS5_IJNS4_10UnderscoreESZ_SZ_EEEEENS4_13SM90_TMA_LOADENS4_14ComposedLayoutINS4_7SwizzleILi1ELi4ELi3EEENS4_18smem_ptr_flag_bitsILi8EEENSV_INS5_IJNSA_ILi8EEESF_EEENS5_IJSF_SB_EEEEEEEvNS4_8identityES12_S1C_vS1D_EENS_8epilogue10collective18CollectiveEpilogueINS1F_23Sm100TmaWarpSpecializedILi1ELi1ELi32ELb0ELb0EEEJSG_NS5_IJNSV_ISE_SB_EES1K_EEESH_SI_SH_SI_NS1F_6fusion15FusionCallbacksIS1J_NS1M_17LinearCombinationISH_fSH_fLNS_15FloatRoundStyleE2EEESG_S1L_JEEENS4_5SM1004TMEM4LOAD26SM100_TMEM_LOAD_16dp32b32xES12_NS13_INS14_ILi2ELi4ELi3EEES17_NSV_INS5_IJS18_SE_EEENS5_IJSE_SB_EEEEEEENS4_39AutoVectorizingCopyWithAssumedAlignmentILi128EEENS4_14SM90_TMA_STOREES20_S22_S22_EEEvvEEEEvNT_6ParamsE --------------------------
	.section	.nv.shared._ZN7cutlass13device_kernelINS_4gemm6kernel13GemmUniversalIN4cute5tupleIJiiiiEEENS1_10collective13CollectiveMmaINS1_35MainloopSm100TmaUmmaWarpSpecializedILi4ELi2ELi4ENS5_IJNS4_1CILi1EEESB_SB_EEEEENS5_IJNSA_ILi64EEESE_NSA_ILi32EEEEEENS_12float_e4m3_tENS5_IJlSB_lEEESH_SI_NS4_8TiledMMAINS4_8MMA_AtomIJNS4_10MMA_TraitsINS4_19SM100_MMA_F8F6F4_SSEJSH_SH_fSE_SE_NS4_17integral_constantINS4_4UMMA5MajorELSP_0EEESQ_NSN_INSO_7ScaleInELSR_0EEESS_EEEEEENS4_6LayoutISC_NS5_IJNSA_ILi0EEESW_SW_EEEEENS5_IJNS4_10UnderscoreESZ_SZ_EEEEENS4_13SM90_TMA_LOADENS4_14ComposedLayoutINS4_7SwizzleILi1ELi4ELi3EEENS4_18smem_ptr_flag_bitsILi8EEENSV_INS5_IJNSA_ILi8EEESF_EEENS5_IJSF_SB_EEEEEEEvNS4_8identityES12_S1C_vS1D_EENS_8epilogue10collective18CollectiveEpilogueINS1F_23Sm100TmaWarpSpecializedILi1ELi1ELi32ELb0ELb0EEEJSG_NS5_IJNSV_ISE_SB_EES1K_EEESH_SI_SH_SI_NS1F_6fusion15FusionCallbacksIS1J_NS1M_17LinearCombinationISH_fSH_fLNS_15FloatRoundStyleE2EEESG_S1L_JEEENS4_5SM1004TMEM4LOAD26SM100_TMEM_LOAD_16dp32b32xES12_NS13_INS14_ILi2ELi4ELi3EEES17_NSV_INS5_IJS18_SE_EEENS5_IJSE_SB_EEEEEEENS4_39AutoVectorizingCopyWithAssumedAlignmentILi128EEENS4_14SM90_TMA_STOREES20_S22_S22_EEEvvEEEEvNT_6ParamsE,"aw",@nobits
	.sectionflags	@""
	.align	16
	.zero		1024


//--------------------- .nv.shared.reserved.0     --------------------------
	.section	.nv.shared.reserved.0,"aw",@nobits
	.weak		__nv_reservedSMEM_offset_0_alias
	.size		__nv_reservedSMEM_offset_0_alias, 0, 64
	.other		__nv_reservedSMEM_offset_0_alias,@"STO_CUDA_RESERVED_SHARED STV_DEFAULT"
__nv_reservedSMEM_offset_0_alias:
	.zero		0
.nv.shared.reserved.0:
	.zero		64
	.weak		__nv_reservedSMEM_tcgen05_partition
	.type		__nv_reservedSMEM_tcgen05_partition,@object
	.size		__nv_reservedSMEM_tcgen05_partition,(.L_0 - __nv_reservedSMEM_tcgen05_partition)
__nv_reservedSMEM_tcgen05_partition:
	.zero		32
.L_0:


//--------------------- .nv.global                --------------------------
	.section	.nv.global,"aw",@nobits
.nv.global:
	.type		_ZN40_INTERNAL_185dc333_4_k_cu_2aeec58e_263294cute1_E,@object
	.size		_ZN40_INTERNAL_185dc333_4_k_cu_2aeec58e_263294cute1_E,(_ZN40_INTERNAL_185dc333_4_k_cu_2aeec58e_263294cuda3std3__45__cpo6cbeginE - _ZN40_INTERNAL_185dc333_4_k_cu_2aeec58e_263294cute1_E)
_ZN40_INTERNAL_185dc333_4_k_cu_2aeec58e_263294cute1_E:
	.zero		1
	.type		_ZN40_INTERNAL_185dc333_4_k_cu_2aeec58e_263294cuda3std3__45__cpo6cbeginE,@object
	.size		_ZN40_INTERNAL_185dc333_4_k_cu_2aeec58e_263294cuda3std3__45__cpo6cbeginE,(_ZN40_INTERNAL_185dc333_4_k_cu_2aeec58e_263294cuda3std3__48in_placeE - _ZN40_INTERNAL_185dc333_4_k_cu_2aeec58e_263294cuda3std3__45__cpo6cbeginE)
_ZN40_INTERNAL_185dc333_4_k_cu_2aeec58e_263294cuda3std3__45__cpo6cbeginE:
	.zero		1
	.type		_ZN40_INTERNAL_185dc333_4_k_cu_2aeec58e_263294cuda3std3__48in_placeE,@object
	.size		_ZN40_INTERNAL_185dc333_4_k_cu_2aeec58e_263294cuda3std3__48in_placeE,(_ZN40_INTERNAL_185dc333_4_k_cu_2aeec58e_263294cuda3std6ranges3__45__cpo9iter_moveE - _ZN40_INTERNAL_185dc333_4_k_cu_2aeec58e_263294cuda3std3__48in_placeE)
_ZN40_INTERNAL_185dc333_4_k_cu_2aeec58e_263294cuda3std3__48in_placeE:
	.zero		1
	.type		_ZN40_INTERNAL_185dc333_4_k_cu_2aeec58e_263294cuda3std6ranges3__45__cpo9iter_moveE,@object
	.size		_ZN40_INTERNAL_185dc333_4_k_cu_2aeec58e_263294cuda3std6ranges3__45__cpo9iter_moveE,(_ZN40_INTERNAL_185dc333_4_k_cu_2aeec58e_263294cuda3std3__45__cpo5beginE - _ZN40_INTERNAL_185dc333_4_k_cu_2aeec58e_263294cuda3std6ranges3__45__cpo9iter_moveE)
_ZN40_INTERNAL_185dc333_4_k_cu_2aeec58e_263294cuda3std6ranges3__45__cpo9iter_moveE:
	.zero		1
	.type		_ZN40_INTERNAL_185dc333_4_k_cu_2aeec58e_263294cuda3std3__45__cpo5beginE,@object
	.size		_ZN40_INTERNAL_185dc333_4_k_cu_2aeec58e_263294cuda3std3__45__cpo5beginE,(_ZN40_INTERNAL_185dc333_4_k_cu_2aeec58e_263294cuda3std3__442_GLOBAL__N__185dc333_4_k_cu_2aeec58e_263296ignoreE - _ZN40_INTERNAL_185dc333_4_k_cu_2aeec58e_263294cuda3std3__45__cpo5beginE)
_ZN40_INTERNAL_185dc333_4_k_cu_2aeec58e_263294cuda3std3__45__cpo5beginE:
	.zero		1
	.type		_ZN40_INTERNAL_185dc333_4_k_cu_2aeec58e_263294cuda3std3__442_GLOBAL__N__185dc333_4_k_cu_2aeec58e_263296ignoreE,@object
	.size		_ZN40_INTERNAL_185dc333_4_k_cu_2aeec58e_263294cuda3std3__442_GLOBAL__N__185dc333_4_k_cu_2aeec58e_263296ignoreE,(_ZN40_INTERNAL_185dc333_4_k_cu_2aeec58e_263294cute7productE - _ZN40_INTERNAL_185dc333_4_k_cu_2aeec58e_263294cuda3std3__442_GLOBAL__N__185dc333_4_k_cu_2aeec58e_263296ignoreE)
_ZN40_INTERNAL_185dc333_4_k_cu_2aeec58e_263294cuda3std3__442_GLOBAL__N__185dc333_4_k_cu_2aeec58e_263296ignoreE:
	.zero		1
	.type		_ZN40_INTERNAL_185dc333_4_k_cu_2aeec58e_263294cute7productE,@object
	.size		_ZN40_INTERNAL_185dc333_4_k_cu_2aeec58e_263294cute7productE,(_ZN40_INTERNAL_185dc333_4_k_cu_2aeec58e_263294cuda3std3__45__cpo3endE - _ZN40_INTERNAL_185dc333_4_k_cu_2aeec58e_263294cute7productE)
_ZN40_INTERNAL_185dc333_4_k_cu_2aeec58e_263294cute7productE:
	.zero		1
	.type		_ZN40_INTERNAL_185dc333_4_k_cu_2aeec58e_263294cuda3std3__45__cpo3endE,@object
	.size		_ZN40_INTERNAL_185dc333_4_k_cu_2aeec58e_263294cuda3std3__45__cpo3endE,(_ZN40_INTERNAL_185dc333_4_k_cu_2aeec58e_263294cuda3std3__419piecewise_constructE - _ZN40_INTERNAL_185dc333_4_k_cu_2aeec58e_263294cuda3std3__45__cpo3endE)
_ZN40_INTERNAL_185dc333_4_k_cu_2aeec58e_263294cuda3std3__45__cpo3endE:
	.zero		1
	.type		_ZN40_INTERNAL_185dc333_4_k_cu_2aeec58e_263294cuda3std3__419piecewise_constructE,@object
	.size		_ZN40_INTERNAL_185dc333_4_k_cu_2aeec58e_263294cuda3std3__419piecewise_constructE,(_ZN40_INTERNAL_185dc333_4_k_cu_2aeec58e_263294cuda3std3__45__cpo4cendE - _ZN40_INTERNAL_185dc333_4_k_cu_2aeec58e_263294cuda3std3__419piecewise_constructE)
_ZN40_INTERNAL_185dc333_4_k_cu_2aeec58e_263294cuda3std3__419piecewise_constructE:
	.zero		1
	.type		_ZN40_INTERNAL_185dc333_4_k_cu_2aeec58e_263294cuda3std3__45__cpo4cendE,@object
	.size		_ZN40_INTERNAL_185dc333_4_k_cu_2aeec58e_263294cuda3std3__45__cpo4cendE,(_ZN40_INTERNAL_185dc333_4_k_cu_2aeec58e_263294cuda3std6ranges3__45__cpo4swapE - _ZN40_INTERNAL_185dc333_4_k_cu_2aeec58e_263294cuda3std3__45__cpo4cendE)
_ZN40_INTERNAL_185dc333_4_k_cu_2aeec58e_263294cuda3std3__45__cpo4cendE:
	.zero		1
	.type		_ZN40_INTERNAL_185dc333_4_k_cu_2aeec58e_263294cuda3std6ranges3__45__cpo4swapE,@object
	.size		_ZN40_INTERNAL_185dc333_4_k_cu_2aeec58e_263294cuda3std6ranges3__45__cpo4swapE,(.L_10 - _ZN40_INTERNAL_185dc333_4_k_cu_2aeec58e_263294cuda3std6ranges3__45__cpo4swapE)
_ZN40_INTERNAL_185dc333_4_k_cu_2aeec58e_263294cuda3std6ranges3__45__cpo4swapE:
	.zero		1
.L_10:


//--------------------- .nv.constant0._ZN7cutlass13device_kernelINS_4gemm6kernel13GemmUniversalIN4cute5tupleIJiiiiEEENS1_10collective13CollectiveMmaINS1_35MainloopSm100TmaUmmaWarpSpecializedILi4ELi2ELi4ENS5_IJNS4_1CILi1EEESB_SB_EEEEENS5_IJNSA_ILi64EEESE_NSA_ILi32EEEEEENS_12float_e4m3_tENS5_IJlSB_lEEESH_SI_NS4_8TiledMMAINS4_8MMA_AtomIJNS4_10MMA_TraitsINS4_19SM100_MMA_F8F6F4_SSEJSH_SH_fSE_SE_NS4_17integral_constantINS4_4UMMA5MajorELSP_0EEESQ_NSN_INSO_7ScaleInELSR_0EEESS_EEEEEENS4_6LayoutISC_NS5_IJNSA_ILi0EEESW_SW_EEEEENS5_IJNS4_10UnderscoreESZ_SZ_EEEEENS4_13SM90_TMA_LOADENS4_14ComposedLayoutINS4_7SwizzleILi1ELi4ELi3EEENS4_18smem_ptr_flag_bitsILi8EEENSV_INS5_IJNSA_ILi8EEESF_EEENS5_IJSF_SB_EEEEEEEvNS4_8identityES12_S1C_vS1D_EENS_8epilogue10collective18CollectiveEpilogueINS1F_23Sm100TmaWarpSpecializedILi1ELi1ELi32ELb0ELb0EEEJSG_NS5_IJNSV_ISE_SB_EES1K_EEESH_SI_SH_SI_NS1F_6fusion15FusionCallbacksIS1J_NS1M_17LinearCombinationISH_fSH_fLNS_15FloatRoundStyleE2EEESG_S1L_JEEENS4_5SM1004TMEM4LOAD26SM100_TMEM_LOAD_16dp32b32xES12_NS13_INS14_ILi2ELi4ELi3EEES17_NSV_INS5_IJS18_SE_EEENS5_IJSE_SB_EEEEEEENS4_39AutoVectorizingCopyWithAssumedAlignmentILi128EEENS4_14SM90_TMA_STOREES20_S22_S22_EEEvvEEEEvNT_6ParamsE --------------------------
	.section	.nv.constant0._ZN7cutlass13device_kernelINS_4gemm6kernel13GemmUniversalIN4cute5tupleIJiiiiEEENS1_10collective13CollectiveMmaINS1_35MainloopSm100TmaUmmaWarpSpecializedILi4ELi2ELi4ENS5_IJNS4_1CILi1EEESB_SB_EEEEENS5_IJNSA_ILi64EEESE_NSA_ILi32EEEEEENS_12float_e4m3_tENS5_IJlSB_lEEESH_SI_NS4_8TiledMMAINS4_8MMA_AtomIJNS4_10MMA_TraitsINS4_19SM100_MMA_F8F6F4_SSEJSH_SH_fSE_SE_NS4_17integral_constantINS4_4UMMA5MajorELSP_0EEESQ_NSN_INSO_7ScaleInELSR_0EEESS_EEEEEENS4_6LayoutISC_NS5_IJNSA_ILi0EEESW_SW_EEEEENS5_IJNS4_10UnderscoreESZ_SZ_EEEEENS4_13SM90_TMA_LOADENS4_14ComposedLayoutINS4_7SwizzleILi1ELi4ELi3EEENS4_18smem_ptr_flag_bitsILi8EEENSV_INS5_IJNSA_ILi8EEESF_EEENS5_IJSF_SB_EEEEEEEvNS4_8identityES12_S1C_vS1D_EENS_8epilogue10collective18CollectiveEpilogueINS1F_23Sm100TmaWarpSpecializedILi1ELi1ELi32ELb0ELb0EEEJSG_NS5_IJNSV_ISE_SB_EES1K_EEESH_SI_SH_SI_NS1F_6fusion15FusionCallbacksIS1J_NS1M_17LinearCombinationISH_fSH_fLNS_15FloatRoundStyleE2EEESG_S1L_JEEENS4_5SM1004TMEM4LOAD26SM100_TMEM_LOAD_16dp32b32xES12_NS13_INS14_ILi2ELi4ELi3EEES17_NSV_INS5_IJS18_SE_EEENS5_IJSE_SB_EEEEEEENS4_39AutoVectorizingCopyWithAssumedAlignmentILi128EEENS4_14SM90_TMA_STOREES20_S22_S22_EEEvvEEEEvNT_6ParamsE,"a",@progbits
	.sectionflags	@""
	.align	4
.nv.constant0._ZN7cutlass13device_kernelINS_4gemm6kernel13GemmUniversalIN4cute5tupleIJiiiiEEENS1_10collective13CollectiveMmaINS1_35MainloopSm100TmaUmmaWarpSpecializedILi4ELi2ELi4ENS5_IJNS4_1CILi1EEESB_SB_EEEEENS5_IJNSA_ILi64EEESE_NSA_ILi32EEEEEENS_12float_e4m3_tENS5_IJlSB_lEEESH_SI_NS4_8TiledMMAINS4_8MMA_AtomIJNS4_10MMA_TraitsINS4_19SM100_MMA_F8F6F4_SSEJSH_SH_fSE_SE_NS4_17integral_constantINS4_4UMMA5MajorELSP_0EEESQ_NSN_INSO_7ScaleInELSR_0EEESS_EEEEEENS4_6LayoutISC_NS5_IJNSA_ILi0EEESW_SW_EEEEENS5_IJNS4_10UnderscoreESZ_SZ_EEEEENS4_13SM90_TMA_LOADENS4_14ComposedLayoutINS4_7SwizzleILi1ELi4ELi3EEENS4_18smem_ptr_flag_bitsILi8EEENSV_INS5_IJNSA_ILi8EEESF_EEENS5_IJSF_SB_EEEEEEEvNS4_8identityES12_S1C_vS1D_EENS_8epilogue10collective18CollectiveEpilogueINS1F_23Sm100TmaWarpSpecializedILi1ELi1ELi32ELb0ELb0EEEJSG_NS5_IJNSV_ISE_SB_EES1K_EEESH_SI_SH_SI_NS1F_6fusion15FusionCallbacksIS1J_NS1M_17LinearCombinationISH_fSH_fLNS_15FloatRoundStyleE2EEESG_S1L_JEEENS4_5SM1004TMEM4LOAD26SM100_TMEM_LOAD_16dp32b32xES12_NS13_INS14_ILi2ELi4ELi3EEES17_NSV_INS5_IJS18_SE_EEENS5_IJSE_SB_EEEEEEENS4_39AutoVectorizingCopyWithAssumedAlignmentILi128EEENS4_14SM90_TMA_STOREES20_S22_S22_EEEvvEEEEvNT_6ParamsE:
	.zero		2944


//--------------------- SYMBOLS --------------------------

	.type		.nv.reservedSmem.offset0,@object
	.size		.nv.reservedSmem.offset0,0x4
	.type		.nv.reservedSmem.cap,@object
	.size		.nv.reservedSmem.cap,0x4
	.type		__assertfail,@function
